	.headerflags	@"EF_CUDA_TEXMODE_UNIFIED EF_CUDA_64BIT_ADDRESS EF_CUDA_ACCELERATORS EF_CUDA_SM90 EF_CUDA_VIRTUAL_SM(EF_CUDA_SM90)"
	.elftype	@"ET_EXEC"


//--------------------- .nv.info                  --------------------------
	.section	.nv.info,"",@"SHT_CUDA_INFO"
	.align	4


	//----- nvinfo : EIATTR_REGCOUNT
	.align		4
        /*0000*/ 	.byte	0x04, 0x2f
        /*0002*/ 	.short	(.L_1 - .L_0)
	.align		4
.L_0:
        /*0004*/ 	.word	index@(triton_poi_fused__adaptive_avg_pool2d_37)
        /*0008*/ 	.word	0x00000080


	//----- nvinfo : EIATTR_MIN_STACK_SIZE
	.align		4
.L_1:
        /*000c*/ 	.byte	0x04, 0x12
        /*000e*/ 	.short	(.L_3 - .L_2)
	.align		4
.L_2:
        /*0010*/ 	.word	index@(triton_poi_fused__adaptive_avg_pool2d_37)
        /*0014*/ 	.word	0x00000000


	//----- nvinfo : EIATTR_FRAME_SIZE
	.align		4
.L_3:
        /*0018*/ 	.byte	0x04, 0x11
        /*001a*/ 	.short	(.L_5 - .L_4)
	.align		4
.L_4:
        /*001c*/ 	.word	index@(triton_poi_fused__adaptive_avg_pool2d_37)
        /*0020*/ 	.word	0x00000000


	//----- nvinfo : EIATTR_MIN_STACK_SIZE
	.align		4
.L_5:
        /*0024*/ 	.byte	0x04, 0x12
        /*0026*/ 	.short	(.L_7 - .L_6)
	.align		4
.L_6:
        /*0028*/ 	.word	index@(triton_poi_fused__adaptive_avg_pool2d_37)
        /*002c*/ 	.word	0x00000000
.L_7:


//--------------------- .nv.info.triton_poi_fused__adaptive_avg_pool2d_37 --------------------------
	.section	.nv.info.triton_poi_fused__adaptive_avg_pool2d_37,"",@"SHT_CUDA_INFO"
	.sectionflags	@""
	.align	4


	//----- nvinfo : EIATTR_CUDA_API_VERSION
	.align		4
        /*0000*/ 	.byte	0x04, 0x37
        /*0002*/ 	.short	(.L_9 - .L_8)
.L_8:
        /*0004*/ 	.word	0x0000007c


	//----- nvinfo : EIATTR_KPARAM_INFO
	.align		4
.L_9:
        /*0008*/ 	.byte	0x04, 0x17
        /*000a*/ 	.short	(.L_11 - .L_10)
.L_10:
        /*000c*/ 	.word	0x00000000
        /*0010*/ 	.short	0x0002
        /*0012*/ 	.short	0x0010
        /*0014*/ 	.byte	0x00, 0xf0, 0x11, 0x00


	//----- nvinfo : EIATTR_KPARAM_INFO
	.align		4
.L_11:
        /*0018*/ 	.byte	0x04, 0x17
        /*001a*/ 	.short	(.L_13 - .L_12)
.L_12:
        /*001c*/ 	.word	0x00000000
        /*0020*/ 	.short	0x0001
        /*0022*/ 	.short	0x0008
        /*0024*/ 	.byte	0x00, 0xf4, 0x21, 0x00


	//----- nvinfo : EIATTR_KPARAM_INFO
	.align		4
.L_13:
        /*0028*/ 	.byte	0x04, 0x17
        /*002a*/ 	.short	(.L_15 - .L_14)
.L_14:
        /*002c*/ 	.word	0x00000000
        /*0030*/ 	.short	0x0000
        /*0032*/ 	.short	0x0000
        /*0034*/ 	.byte	0x00, 0xf4, 0x21, 0x00


	//----- nvinfo : EIATTR_SPARSE_MMA_MASK
	.align		4
.L_15:
        /*0038*/ 	.byte	0x03, 0x50
        /*003a*/ 	.short	0x0000


	//----- nvinfo : EIATTR_MAXREG_COUNT
	.align		4
        /*003c*/ 	.byte	0x03, 0x1b
        /*003e*/ 	.short	0x00ff


	//----- nvinfo : EIATTR_EXIT_INSTR_OFFSETS
	.align		4
        /*0040*/ 	.byte	0x04, 0x1c
        /*0042*/ 	.short	(.L_17 - .L_16)


	//   ....[0]....
.L_16:
        /*0044*/ 	.word	0x00005780


	//----- nvinfo : EIATTR_REQNTID
	.align		4
.L_17:
        /*0048*/ 	.byte	0x04, 0x10
        /*004a*/ 	.short	(.L_19 - .L_18)
.L_18:
        /*004c*/ 	.word	0x00000080
        /*0050*/ 	.word	0x00000001
        /*0054*/ 	.word	0x00000001


	//----- nvinfo : EIATTR_CBANK_PARAM_SIZE
	.align		4
.L_19:
        /*0058*/ 	.byte	0x03, 0x19
        /*005a*/ 	.short	0x0014


	//----- nvinfo : EIATTR_PARAM_CBANK
	.align		4
        /*005c*/ 	.byte	0x04, 0x0a
        /*005e*/ 	.short	(.L_21 - .L_20)
	.align		4
.L_20:
        /*0060*/ 	.word	index@(.nv.constant0.triton_poi_fused__adaptive_avg_pool2d_37)
        /*0064*/ 	.short	0x0210
        /*0066*/ 	.short	0x0014


	//----- nvinfo : EIATTR_SW_WAR
	.align		4
.L_21:
        /*0068*/ 	.byte	0x04, 0x36
        /*006a*/ 	.short	(.L_23 - .L_22)
.L_22:
        /*006c*/ 	.word	0x00000008
.L_23:


//--------------------- .nv.callgraph             --------------------------
	.section	.nv.callgraph,"",@"SHT_CUDA_CALLGRAPH"
	.align	4
	.sectionentsize	8
	.align		4
        /*0000*/ 	.word	0x00000000
	.align		4
        /*0004*/ 	.word	0xffffffff
	.align		4
        /*0008*/ 	.word	0x00000000
	.align		4
        /*000c*/ 	.word	0xfffffffe
	.align		4
        /*0010*/ 	.word	0x00000000
	.align		4
        /*0014*/ 	.word	0xfffffffd
	.align		4
        /*0018*/ 	.word	0x00000000
	.align		4
        /*001c*/ 	.word	0xfffffffc


//--------------------- .text.triton_poi_fused__adaptive_avg_pool2d_37 --------------------------
	.section	.text.triton_poi_fused__adaptive_avg_pool2d_37,"ax",@progbits
	.align	128
        .global         triton_poi_fused__adaptive_avg_pool2d_37
        .type           triton_poi_fused__adaptive_avg_pool2d_37,@function
        .size           triton_poi_fused__adaptive_avg_pool2d_37,(.L_x_1 - triton_poi_fused__adaptive_avg_pool2d_37)
        .other          triton_poi_fused__adaptive_avg_pool2d_37,@"STO_CUDA_ENTRY STV_DEFAULT"
triton_poi_fused__adaptive_avg_pool2d_37:
.text.triton_poi_fused__adaptive_avg_pool2d_37:
[----:B------:R-:W-:Y:S01]  /*0000*/  LDC R1, c[0x0][0x28] ;  /* 0x00000a00ff017b82 */ /* 0x000fe20000000800 */
[----:B------:R-:W1:Y:S07]  /*0010*/  S2R R0, SR_TID.X ;  /* 0x0000000000007919 */ /* 0x000e6e0000002100 */
[----:B------:R-:W2:Y:S01]  /*0020*/  LDC.64 R62, c[0x0][0x210] ;  /* 0x00008400ff3e7b82 */ /* 0x000ea20000000a00 */
[----:B------:R-:W-:Y:S01]  /*0030*/  ULDC.64 UR4, c[0x0][0x208] ;  /* 0x0000820000047ab9 */ /* 0x000fe20000000a00 */
[----:B------:R-:W3:Y:S01]  /*0040*/  S2R R3, SR_CTAID.X ;  /* 0x0000000000037919 */ /* 0x000ee20000002500 */
[----:B-1----:R-:W-:-:S05]  /*0050*/  IMAD.SHL.U32 R0, R0, 0x4, RZ ;  /* 0x0000000400007824 */ /* 0x002fca00078e00ff */
[----:B------:R-:W-:-:S05]  /*0060*/  LOP3.LUT R0, R0, 0x1fc, RZ, 0xc0, !PT ;  /* 0x000001fc00007812 */ /* 0x000fca00078ec0ff */
[----:B---3--:R-:W-:-:S04]  /*0070*/  IMAD R14, R3, 0x400, R0 ;  /* 0x00000400030e7824 */ /* 0x008fc800078e0200 */
[----:B------:R-:W-:-:S04]  /*0080*/  IMAD.HI R2, R14, 0x2aaaaaab, RZ ;  /* 0x2aaaaaab0e027827 */ /* 0x000fc800078e02ff */
[----:B------:R-:W-:Y:S01]  /*0090*/  VIADD R0, R14, 0x2 ;  /* 0x000000020e007836 */ /* 0x000fe20000000000 */
[----:B------:R-:W-:Y:S01]  /*00a0*/  LEA.HI R3, R2, R2, RZ, 0x1 ;  /* 0x0000000202037211 */ /* 0x000fe200078f08ff */
[----:B------:R-:W-:Y:S02]  /*00b0*/  VIADD R2, R14, 0x3 ;  /* 0x000000030e027836 */ /* 0x000fe40000000000 */
[----:B------:R-:W-:-:S04]  /*00c0*/  IMAD.HI R4, R0, 0x2aaaaaab, RZ ;  /* 0x2aaaaaab00047827 */ /* 0x000fc800078e02ff */
[----:B------:R-:W-:Y:S01]  /*00d0*/  IMAD.HI R7, R3, 0x2aaaaaab, RZ ;  /* 0x2aaaaaab03077827 */ /* 0x000fe200078e02ff */
[----:B------:R-:W-:-:S03]  /*00e0*/  LEA.HI R5, R4, R4, RZ, 0x1 ;  /* 0x0000000404057211 */ /* 0x000fc600078f08ff */
[----:B------:R-:W-:Y:S01]  /*00f0*/  IMAD.HI R4, R2, 0x2aaaaaab, RZ ;  /* 0x2aaaaaab02047827 */ /* 0x000fe200078e02ff */
[----:B------:R-:W-:-:S03]  /*0100*/  LEA.HI R8, R7, R7, RZ, 0x1 ;  /* 0x0000000707087211 */ /* 0x000fc600078f08ff */
[----:B------:R-:W-:Y:S02]  /*0110*/  IMAD R9, R3, -0x6, R14 ;  /* 0xfffffffa03097824 */ /* 0x000fe400078e020e */
[----:B------:R-:W-:Y:S01]  /*0120*/  IMAD R8, R8, -0x6, R3 ;  /* 0xfffffffa08087824 */ /* 0x000fe200078e0203 */
[----:B------:R-:W-:Y:S01]  /*0130*/  LEA.HI R3, R4, R4, RZ, 0x1 ;  /* 0x0000000404037211 */ /* 0x000fe200078f08ff */
[----:B------:R-:W-:-:S04]  /*0140*/  IMAD.HI R10, R5, 0x2aaaaaab, RZ ;  /* 0x2aaaaaab050a7827 */ /* 0x000fc800078e02ff */
[----:B------:R-:W-:Y:S01]  /*0150*/  IMAD.HI R6, R14, 0x38e38e39, RZ ;  /* 0x38e38e390e067827 */ /* 0x000fe200078e02ff */
[----:B------:R-:W-:-:S03]  /*0160*/  LEA.HI R10, R10, R10, RZ, 0x1 ;  /* 0x0000000a0a0a7211 */ /* 0x000fc600078f08ff */
[----:B------:R-:W-:Y:S01]  /*0170*/  IMAD R3, R3, -0x6, R2 ;  /* 0xfffffffa03037824 */ /* 0x000fe200078e0202 */
[----:B------:R-:W-:Y:S01]  /*0180*/  SHF.R.U32.HI R7, RZ, 0x1f, R6 ;  /* 0x0000001fff077819 */ /* 0x000fe20000011606 */
[----:B------:R-:W-:Y:S02]  /*0190*/  IMAD.SHL.U32 R11, R9, 0x8, RZ ;  /* 0x00000008090b7824 */ /* 0x000fe400078e00ff */
[----:B------:R-:W-:Y:S01]  /*01a0*/  IMAD.SHL.U32 R4, R8, 0x8, RZ ;  /* 0x0000000808047824 */ /* 0x000fe200078e00ff */
[----:B------:R-:W-:Y:S01]  /*01b0*/  LEA.HI R7, R6, R7, RZ, 0x1d ;  /* 0x0000000706077211 */ /* 0x000fe200078fe8ff */
[----:B------:R-:W-:Y:S02]  /*01c0*/  IMAD R2, R5, -0x6, R0 ;  /* 0xfffffffa05027824 */ /* 0x000fe400078e0200 */
[----:B------:R-:W-:Y:S01]  /*01d0*/  IMAD.SHL.U32 R9, R9, 0x4, RZ ;  /* 0x0000000409097824 */ /* 0x000fe200078e00ff */
[----:B------:R-:W-:Y:S01]  /*01e0*/  PRMT R11, R11, 0x5410, R4 ;  /* 0x000054100b0b7816 */ /* 0x000fe20000000004 */
[C---:B------:R-:W-:Y:S01]  /*01f0*/  IMAD.SHL.U32 R0, R3.reuse, 0x4, RZ ;  /* 0x0000000403007824 */ /* 0x040fe200078e00ff */
[----:B------:R-:W-:Y:S01]  /*0200*/  LEA R3, R3, 0xd, 0x3 ;  /* 0x0000000d03037811 */ /* 0x000fe200078e18ff */
[----:B------:R-:W-:Y:S01]  /*0210*/  IMAD R10, R10, -0x6, R5 ;  /* 0xfffffffa0a0a7824 */ /* 0x000fe200078e0205 */
[----:B------:R-:W-:Y:S01]  /*0220*/  PRMT R6, R9, 0x8880, RZ ;  /* 0x0000888009067816 */ /* 0x000fe200000000ff */
[----:B------:R-:W-:Y:S01]  /*0230*/  IMAD.SHL.U32 R8, R8, 0x4, RZ ;  /* 0x0000000408087824 */ /* 0x000fe200078e00ff */
[----:B------:R-:W-:Y:S01]  /*0240*/  PRMT R4, R0, 0x8880, RZ ;  /* 0x0000888000047816 */ /* 0x000fe200000000ff */
[----:B------:R-:W-:Y:S01]  /*0250*/  IMAD.SHL.U32 R5, R2, 0x8, RZ ;  /* 0x0000000802057824 */ /* 0x000fe200078e00ff */
[----:B------:R-:W-:Y:S01]  /*0260*/  PRMT R9, R3, 0x8880, RZ ;  /* 0x0000888003097816 */ /* 0x000fe200000000ff */
[----:B------:R-:W-:Y:S01]  /*0270*/  IMAD.SHL.U32 R0, R10, 0x8, RZ ;  /* 0x000000080a007824 */ /* 0x000fe200078e00ff */
[----:B------:R-:W-:Y:S01]  /*0280*/  PRMT R12, R8, 0x8880, RZ ;  /* 0x00008880080c7816 */ /* 0x000fe200000000ff */
[----:B------:R-:W-:-:S02]  /*0290*/  IMAD.MOV.U32 R3, RZ, RZ, R4 ;  /* 0x000000ffff037224 */ /* 0x000fc400078e0004 */
[----:B------:R-:W-:Y:S01]  /*02a0*/  IMAD.MOV.U32 R4, RZ, RZ, R9 ;  /* 0x000000ffff047224 */ /* 0x000fe200078e0009 */
[----:B------:R-:W-:Y:S01]  /*02b0*/  PRMT R8, R5, 0x5410, R0 ;  /* 0x0000541005087816 */ /* 0x000fe20000000000 */
[----:B------:R-:W-:Y:S02]  /*02c0*/  IMAD.MOV.U32 R5, RZ, RZ, R12 ;  /* 0x000000ffff057224 */ /* 0x000fe400078e000c */
[----:B------:R-:W-:Y:S02]  /*02d0*/  IMAD R0, R3, 0x5556, RZ ;  /* 0x0000555603007824 */ /* 0x000fe400078e02ff */
[----:B------:R-:W-:Y:S02]  /*02e0*/  IMAD R3, R4, 0x2aab, RZ ;  /* 0x00002aab04037824 */ /* 0x000fe400078e02ff */
[----:B------:R-:W-:Y:S01]  /*02f0*/  IMAD R6, R6, 0x5556, RZ ;  /* 0x0000555606067824 */ /* 0x000fe200078e02ff */
[----:B------:R-:W-:Y:S01]  /*0300*/  SHF.R.S32.HI R0, RZ, 0x10, R0 ;  /* 0x00000010ff007819 */ /* 0x000fe20000011400 */
[----:B------:R-:W-:Y:S01]  /*0310*/  IMAD R4, R5, 0x5556, RZ ;  /* 0x0000555605047824 */ /* 0x000fe200078e02ff */
[----:B------:R-:W-:Y:S01]  /*0320*/  SHF.R.S32.HI R3, RZ, 0x10, R3 ;  /* 0x00000010ff037819 */ /* 0x000fe20000011403 */
[----:B------:R-:W-:Y:S01]  /*0330*/  IMAD.SHL.U32 R2, R2, 0x4, RZ ;  /* 0x0000000402027824 */ /* 0x000fe200078e00ff */
[----:B------:R-:W-:Y:S01]  /*0340*/  SHF.R.S32.HI R5, RZ, 0x10, R6 ;  /* 0x00000010ff057819 */ /* 0x000fe20000011406 */
[----:B------:R-:W-:Y:S01]  /*0350*/  IMAD.SHL.U32 R10, R10, 0x4, RZ ;  /* 0x000000040a0a7824 */ /* 0x000fe200078e00ff */
[----:B------:R-:W-:Y:S01]  /*0360*/  SHF.R.S32.HI R4, RZ, 0x10, R4 ;  /* 0x00000010ff047819 */ /* 0x000fe20000011404 */
[----:B------:R-:W-:Y:S01]  /*0370*/  IMAD.SHL.U32 R42, R7, 0x40, RZ ;  /* 0x00000040072a7824 */ /* 0x000fe200078e00ff */
[----:B------:R-:W-:-:S02]  /*0380*/  PRMT R9, R2, 0x8880, RZ ;  /* 0x0000888002097816 */ /* 0x000fc400000000ff */
[C---:B------:R-:W-:Y:S02]  /*0390*/  LOP3.LUT R2, R0.reuse, 0xffff, RZ, 0xc0, !PT ;  /* 0x0000ffff00027812 */ /* 0x040fe400078ec0ff */
[----:B------:R-:W-:Y:S02]  /*03a0*/  PRMT R12, R0, 0x5410, R3 ;  /* 0x00005410000c7816 */ /* 0x000fe40000000003 */
[----:B------:R-:W-:Y:S02]  /*03b0*/  LOP3.LUT R3, R3, 0xffff, RZ, 0xc0, !PT ;  /* 0x0000ffff03037812 */ /* 0x000fe400078ec0ff */
[C---:B------:R-:W-:Y:S02]  /*03c0*/  PRMT R0, R5.reuse, 0x5410, R4 ;  /* 0x0000541005007816 */ /* 0x040fe40000000004 */
[----:B------:R-:W-:Y:S02]  /*03d0*/  LOP3.LUT R6, R5, 0xffff, RZ, 0xc0, !PT ;  /* 0x0000ffff05067812 */ /* 0x000fe400078ec0ff */
[----:B------:R-:W-:-:S02]  /*03e0*/  LOP3.LUT R4, R4, 0xffff, RZ, 0xc0, !PT ;  /* 0x0000ffff04047812 */ /* 0x000fc400078ec0ff */
[----:B------:R-:W-:Y:S02]  /*03f0*/  SHF.R.U32.HI R2, RZ, 0xf, R2 ;  /* 0x0000000fff027819 */ /* 0x000fe40000011602 */
[----:B------:R-:W-:Y:S02]  /*0400*/  SHF.R.U32.HI R3, RZ, 0xf, R3 ;  /* 0x0000000fff037819 */ /* 0x000fe40000011603 */
[----:B------:R-:W-:Y:S01]  /*0410*/  SHF.R.U32.HI R5, RZ, 0xf, R6 ;  /* 0x0000000fff057819 */ /* 0x000fe20000011606 */
[----:B------:R-:W-:Y:S01]  /*0420*/  IMAD.MOV.U32 R6, RZ, RZ, R9 ;  /* 0x000000ffff067224 */ /* 0x000fe200078e0009 */
[----:B------:R-:W-:Y:S02]  /*0430*/  SHF.R.U32.HI R4, RZ, 0xf, R4 ;  /* 0x0000000fff047819 */ /* 0x000fe40000011604 */
[----:B------:R-:W-:Y:S02]  /*0440*/  PRMT R10, R10, 0x8880, RZ ;  /* 0x000088800a0a7816 */ /* 0x000fe400000000ff */
[----:B------:R-:W-:Y:S01]  /*0450*/  PRMT R13, R2, 0x5410, R3 ;  /* 0x00005410020d7816 */ /* 0x000fe20000000003 */
[----:B------:R-:W-:Y:S01]  /*0460*/  VIADD.16x2 R2, R11, 0xd000d ;  /* 0x000d000d0b027836 */ /* 0x000fe20000000200 */
[----:B------:R-:W-:Y:S01]  /*0470*/  PRMT R3, R5, 0x5410, R4 ;  /* 0x0000541005037816 */ /* 0x000fe20000000004 */
[----:B------:R-:W-:-:S02]  /*0480*/  IMAD R5, R6, 0x5556, RZ ;  /* 0x0000555606057824 */ /* 0x000fc400078e02ff */
[----:B------:R-:W-:Y:S01]  /*0490*/  IMAD.MOV.U32 R6, RZ, RZ, R10 ;  /* 0x000000ffff067224 */ /* 0x000fe200078e000a */
[----:B------:R-:W-:Y:S01]  /*04a0*/  PRMT R4, R2, 0x7632, R4 ;  /* 0x0000763202047816 */ /* 0x000fe20000000004 */
[----:B------:R-:W-:Y:S01]  /*04b0*/  VIADD.16x2 R10, R8, 0xd000d ;  /* 0x000d000d080a7836 */ /* 0x000fe20000000200 */
[----:B------:R-:W-:Y:S01]  /*04c0*/  SHF.R.S32.HI R5, RZ, 0x10, R5 ;  /* 0x00000010ff057819 */ /* 0x000fe20000011405 */
[----:B------:R-:W-:Y:S01]  /*04d0*/  IMAD R9, R6, 0x5556, RZ ;  /* 0x0000555606097824 */ /* 0x000fe200078e02ff */
[----:B------:R-:W-:Y:S01]  /*04e0*/  PRMT R11, R2, 0x8880, RZ ;  /* 0x00008880020b7816 */ /* 0x000fe200000000ff */
[----:B------:R-:W-:Y:S01]  /*04f0*/  VIADD.16x2 R12, R12, R13 ;  /* 0x0000000d0c0c7236 */ /* 0x000fe20000000200 */
[C---:B------:R-:W-:Y:S02]  /*0500*/  PRMT R6, R10.reuse, 0x7610, R6 ;  /* 0x000076100a067816 */ /* 0x040fe40000000006 */
[----:B------:R-:W-:Y:S02]  /*0510*/  PRMT R8, R10, 0x7632, R8 ;  /* 0x000076320a087816 */ /* 0x000fe40000000008 */
[----:B------:R-:W-:-:S02]  /*0520*/  LOP3.LUT R10, R5, 0xffff, RZ, 0xc0, !PT ;  /* 0x0000ffff050a7812 */ /* 0x000fc400078ec0ff */
[----:B------:R-:W-:Y:S01]  /*0530*/  PRMT R16, R6, 0x8880, RZ ;  /* 0x0000888006107816 */ /* 0x000fe200000000ff */
[----:B------:R-:W-:Y:S01]  /*0540*/  IMAD.MOV.U32 R6, RZ, RZ, R11 ;  /* 0x000000ffff067224 */ /* 0x000fe200078e000b */
[----:B------:R-:W-:Y:S02]  /*0550*/  SHF.R.S32.HI R2, RZ, 0x10, R9 ;  /* 0x00000010ff027819 */ /* 0x000fe40000011409 */
[----:B------:R-:W-:Y:S01]  /*0560*/  PRMT R4, R4, 0x8880, RZ ;  /* 0x0000888004047816 */ /* 0x000fe200000000ff */
[----:B------:R-:W-:Y:S01]  /*0570*/  IMAD.MOV.U32 R11, RZ, RZ, R16 ;  /* 0x000000ffff0b7224 */ /* 0x000fe200078e0010 */
[----:B------:R-:W-:Y:S02]  /*0580*/  SHF.R.U32.HI R9, RZ, 0xf, R10 ;  /* 0x0000000fff097819 */ /* 0x000fe4000001160a */
[----:B------:R-:W-:Y:S01]  /*0590*/  PRMT R10, R8, 0x8880, RZ ;  /* 0x00008880080a7816 */ /* 0x000fe200000000ff */
[----:B------:R-:W-:Y:S01]  /*05a0*/  IMAD R11, R11, 0x2aab, RZ ;  /* 0x00002aab0b0b7824 */ /* 0x000fe200078e02ff */
[----:B------:R-:W-:-:S02]  /*05b0*/  LOP3.LUT R8, R2, 0xffff, RZ, 0xc0, !PT ;  /* 0x0000ffff02087812 */ /* 0x000fc400078ec0ff */
[----:B------:R-:W-:Y:S01]  /*05c0*/  PRMT R15, R5, 0x5410, R2 ;  /* 0x00005410050f7816 */ /* 0x000fe20000000002 */
[----:B------:R-:W-:Y:S01]  /*05d0*/  IMAD R2, R4, 0x2aab, RZ ;  /* 0x00002aab04027824 */ /* 0x000fe200078e02ff */
[----:B------:R-:W-:Y:S01]  /*05e0*/  SHF.R.U32.HI R4, RZ, 0xf, R8 ;  /* 0x0000000fff047819 */ /* 0x000fe20000011608 */
[----:B------:R-:W-:Y:S02]  /*05f0*/  IMAD R10, R10, 0x2aab, RZ ;  /* 0x00002aab0a0a7824 */ /* 0x000fe400078e02ff */
[----:B------:R-:W-:Y:S01]  /*0600*/  IMAD R5, R6, 0x2aab, RZ ;  /* 0x00002aab06057824 */ /* 0x000fe200078e02ff */
[----:B------:R-:W-:Y:S02]  /*0610*/  SHF.R.S32.HI R2, RZ, 0x10, R2 ;  /* 0x00000010ff027819 */ /* 0x000fe40000011402 */
[----:B------:R-:W-:Y:S02]  /*0620*/  PRMT R18, R9, 0x5410, R4 ;  /* 0x0000541009127816 */ /* 0x000fe40000000004 */
[----:B------:R-:W-:-:S02]  /*0630*/  SHF.R.S32.HI R4, RZ, 0x10, R10 ;  /* 0x00000010ff047819 */ /* 0x000fc4000001140a */
[----:B------:R-:W-:Y:S02]  /*0640*/  SHF.R.S32.HI R9, RZ, 0x10, R11 ;  /* 0x00000010ff097819 */ /* 0x000fe4000001140b */
[----:B------:R-:W-:Y:S02]  /*0650*/  SHF.R.S32.HI R5, RZ, 0x10, R5 ;  /* 0x00000010ff057819 */ /* 0x000fe40000011405 */
[----:B------:R-:W-:Y:S02]  /*0660*/  LOP3.LUT R6, R2, 0xffff, RZ, 0xc0, !PT ;  /* 0x0000ffff02067812 */ /* 0x000fe400078ec0ff */
[----:B------:R-:W-:Y:S02]  /*0670*/  LOP3.LUT R8, R4, 0xffff, RZ, 0xc0, !PT ;  /* 0x0000ffff04087812 */ /* 0x000fe400078ec0ff */
[----:B------:R-:W-:Y:S02]  /*0680*/  LOP3.LUT R11, R9, 0xffff, RZ, 0xc0, !PT ;  /* 0x0000ffff090b7812 */ /* 0x000fe400078ec0ff */
[----:B------:R-:W-:-:S02]  /*0690*/  PRMT R16, R5, 0x5410, R2 ;  /* 0x0000541005107816 */ /* 0x000fc40000000002 */
[----:B------:R-:W-:Y:S02]  /*06a0*/  SHF.R.U32.HI R2, RZ, 0xf, R6 ;  /* 0x0000000fff027819 */ /* 0x000fe40000011606 */
[----:B------:R-:W-:Y:S01]  /*06b0*/  SHF.R.U32.HI R6, RZ, 0xf, R8 ;  /* 0x0000000fff067819 */ /* 0x000fe20000011608 */
[----:B------:R-:W-:Y:S01]  /*06c0*/  VIADD.16x2 R8, R15, R18 ;  /* 0x000000120f087236 */ /* 0x000fe20000000200 */
[----:B------:R-:W-:Y:S02]  /*06d0*/  SHF.R.U32.HI R11, RZ, 0xf, R11 ;  /* 0x0000000fff0b7819 */ /* 0x000fe4000001160b */
[----:B------:R-:W-:Y:S02]  /*06e0*/  CS2R R18, SRZ ;  /* 0x0000000000127805 */ /* 0x000fe4000001ff00 */
[----:B------:R-:W-:Y:S02]  /*06f0*/  LOP3.LUT R5, R5, 0xffff, RZ, 0xc0, !PT ;  /* 0x0000ffff05057812 */ /* 0x000fe400078ec0ff */
[----:B------:R-:W-:-:S02]  /*0700*/  PRMT R4, R9, 0x5410, R4 ;  /* 0x0000541009047816 */ /* 0x000fc40000000004 */
[----:B------:R-:W-:Y:S02]  /*0710*/  PRMT R11, R11, 0x5410, R6 ;  /* 0x000054100b0b7816 */ /* 0x000fe40000000006 */
[----:B------:R-:W-:Y:S02]  /*0720*/  SHF.R.U32.HI R5, RZ, 0xf, R5 ;  /* 0x0000000fff057819 */ /* 0x000fe40000011605 */
[----:B------:R-:W-:Y:S01]  /*0730*/  PRMT R9, R8, 0x7632, R9 ;  /* 0x0000763208097816 */ /* 0x000fe20000000009 */
[----:B------:R-:W-:Y:S01]  /*0740*/  VIADD.16x2 R10, R4, R11 ;  /* 0x0000000b040a7236 */ /* 0x000fe20000000200 */
[--C-:B------:R-:W-:Y:S02]  /*0750*/  PRMT R35, R5, 0x5410, R2.reuse ;  /* 0x0000541005237816 */ /* 0x100fe40000000002 */
[C---:B------:R-:W-:Y:S02]  /*0760*/  PRMT R2, R12.reuse, 0x7610, R2 ;  /* 0x000076100c027816 */ /* 0x040fe40000000002 */
[----:B------:R-:W-:-:S02]  /*0770*/  PRMT R4, R12, 0x7632, R4 ;  /* 0x000076320c047816 */ /* 0x000fc40000000004 */
[----:B------:R-:W-:Y:S02]  /*0780*/  LOP3.LUT R5, R2, 0xffff, RZ, 0xc0, !PT ;  /* 0x0000ffff02057812 */ /* 0x000fe400078ec0ff */
[----:B------:R-:W-:Y:S02]  /*0790*/  LOP3.LUT R6, R4, 0xffff, RZ, 0xc0, !PT ;  /* 0x0000ffff04067812 */ /* 0x000fe400078ec0ff */
[----:B------:R-:W-:Y:S02]  /*07a0*/  PRMT R22, R2, 0x8880, RZ ;  /* 0x0000888002167816 */ /* 0x000fe400000000ff */
[----:B------:R-:W-:Y:S02]  /*07b0*/  PRMT R13, R4, 0x8880, RZ ;  /* 0x00008880040d7816 */ /* 0x000fe400000000ff */
[----:B------:R-:W-:Y:S02]  /*07c0*/  LOP3.LUT R2, R8, 0xffff, RZ, 0xc0, !PT ;  /* 0x0000ffff08027812 */ /* 0x000fe400078ec0ff */
[----:B------:R-:W-:-:S02]  /*07d0*/  LOP3.LUT R4, R9, 0xffff, RZ, 0xc0, !PT ;  /* 0x0000ffff09047812 */ /* 0x000fc400078ec0ff */
[----:B------:R-:W-:Y:S02]  /*07e0*/  PRMT R23, R10, 0x7632, R23 ;  /* 0x000076320a177816 */ /* 0x000fe40000000017 */
[----:B------:R-:W-:Y:S02]  /*07f0*/  PRMT R12, R2, 0x8880, RZ ;  /* 0x00008880020c7816 */ /* 0x000fe400000000ff */
[----:B------:R-:W-:Y:S02]  /*0800*/  PRMT R29, R4, 0x8880, RZ ;  /* 0x00008880041d7816 */ /* 0x000fe400000000ff */
[----:B------:R-:W-:Y:S01]  /*0810*/  LOP3.LUT R2, R10, 0xffff, RZ, 0xc0, !PT ;  /* 0x0000ffff0a027812 */ /* 0x000fe200078ec0ff */
[C---:B------:R-:W-:Y:S01]  /*0820*/  VIADD R32, R12.reuse, 0x1 ;  /* 0x000000010c207836 */ /* 0x040fe20000000000 */
[----:B------:R-:W-:Y:S01]  /*0830*/  PRMT R4, R23, 0x8880, RZ ;  /* 0x0000888017047816 */ /* 0x000fe200000000ff */
[----:B------:R-:W-:Y:S01]  /*0840*/  VIADD R44, R12, 0x2 ;  /* 0x000000020c2c7836 */ /* 0x000fe20000000000 */
[----:B------:R-:W-:Y:S01]  /*0850*/  PRMT R25, R2, 0x8880, RZ ;  /* 0x0000888002197816 */ /* 0x000fe200000000ff */
[----:B------:R-:W-:Y:S01]  /*0860*/  IMAD R45, R29, 0x8, R42 ;  /* 0x000000081d2d7824 */ /* 0x000fe200078e022a */
[----:B------:R-:W-:Y:S01]  /*0870*/  PRMT R9, R9, 0x8880, RZ ;  /* 0x0000888009097816 */ /* 0x000fe200000000ff */
[----:B------:R-:W-:Y:S01]  /*0880*/  IMAD.MOV.U32 R2, RZ, RZ, R4 ;  /* 0x000000ffff027224 */ /* 0x000fe200078e0004 */
[----:B------:R-:W-:Y:S01]  /*0890*/  PRMT R40, R5, 0x8880, RZ ;  /* 0x0000888005287816 */ /* 0x000fe200000000ff */
[----:B------:R-:W-:Y:S01]  /*08a0*/  IMAD.IADD R5, R12, 0x1, R45 ;  /* 0x000000010c057824 */ /* 0x000fe200078e022d */
[----:B------:R-:W-:Y:S01]  /*08b0*/  ISETP.GE.AND P1, PT, R32, R25, PT ;  /* 0x000000192000720c */ /* 0x000fe20003f26270 */
[----:B------:R-:W-:Y:S01]  /*08c0*/  VIADD R11, R45, 0x1 ;  /* 0x000000012d0b7836 */ /* 0x000fe20000000000 */
[----:B------:R-:W-:Y:S01]  /*08d0*/  PRMT R21, R8, 0x8880, RZ ;  /* 0x0000888008157816 */ /* 0x000fe200000000ff */
[----:B------:R-:W-:Y:S01]  /*08e0*/  VIADD R20, R40, 0x1 ;  /* 0x0000000128147836 */ /* 0x000fe20000000000 */
[----:B------:R-:W-:Y:S01]  /*08f0*/  PRMT R28, R10, 0x8880, RZ ;  /* 0x000088800a1c7816 */ /* 0x000fe200000000ff */
[----:B------:R-:W-:Y:S01]  /*0900*/  VIADD R24, R40, 0x2 ;  /* 0x0000000228187836 */ /* 0x000fe20000000000 */
[-C--:B------:R-:W-:Y:S01]  /*0910*/  ISETP.GE.AND P0, PT, R9, R2.reuse, PT ;  /* 0x000000020900720c */ /* 0x080fe20003f06270 */
[----:B--2---:R-:W-:Y:S01]  /*0920*/  IMAD.WIDE R4, R5, 0x4, R62 ;  /* 0x0000000405047825 */ /* 0x004fe200078e023e */
[----:B------:R-:W-:-:S02]  /*0930*/  ISETP.LT.AND P1, PT, R9, R2, !P1 ;  /* 0x000000020900720c */ /* 0x000fc40004f21270 */
[----:B------:R-:W-:Y:S01]  /*0940*/  PRMT R15, R6, 0x8880, RZ ;  /* 0x00008880060f7816 */ /* 0x000fe200000000ff */
[--C-:B------:R-:W-:Y:S01]  /*0950*/  IMAD.IADD R7, R12, 0x1, R11.reuse ;  /* 0x000000010c077824 */ /* 0x100fe200078e020b */
[----:B------:R-:W-:Y:S02]  /*0960*/  ISETP.LT.AND P6, PT, R21, R28, !P0 ;  /* 0x0000001c1500720c */ /* 0x000fe400047c1270 */
[----:B------:R-:W-:Y:S01]  /*0970*/  P2R R74, PR, RZ, 0x2 ;  /* 0x00000002ff4a7803 */ /* 0x000fe20000000000 */
[----:B------:R-:W-:Y:S01]  /*0980*/  IMAD.IADD R27, R40, 0x1, R11 ;  /* 0x00000001281b7824 */ /* 0x000fe200078e020b */
[-C--:B------:R-:W-:Y:S01]  /*0990*/  ISETP.GE.AND P2, PT, R20, R15.reuse, PT ;  /* 0x0000000f1400720c */ /* 0x080fe20003f46270 */
[----:B------:R-:W-:Y:S01]  /*09a0*/  IMAD.IADD R17, R40, 0x1, R45 ;  /* 0x0000000128117824 */ /* 0x000fe200078e022d */
[----:B------:R-:W-:Y:S01]  /*09b0*/  ISETP.GE.AND P3, PT, R24, R15, PT ;  /* 0x0000000f1800720c */ /* 0x000fe20003f66270 */
[----:B------:R-:W-:Y:S01]  /*09c0*/  IMAD.WIDE R6, R7, 0x4, R62 ;  /* 0x0000000407067825 */ /* 0x000fe200078e023e */
[----:B------:R-:W-:-:S02]  /*09d0*/  ISETP.GE.AND P1, PT, R44, R25, PT ;  /* 0x000000192c00720c */ /* 0x000fc40003f26270 */
[CC--:B------:R-:W-:Y:S02]  /*09e0*/  ISETP.LT.AND P2, PT, R9.reuse, R2.reuse, !P2 ;  /* 0x000000020900720c */ /* 0x0c0fe40005741270 */
[CC--:B------:R-:W-:Y:S01]  /*09f0*/  ISETP.LT.AND P5, PT, R9.reuse, R2.reuse, !P3 ;  /* 0x000000020900720c */ /* 0x0c0fe20005fa1270 */
[----:B------:R1:W2:Y:S01]  /*0a00*/  @P6 LDG.E R19, desc[UR4][R4.64] ;  /* 0x0000000404136981 */ /* 0x0002a2000c1e1900 */
[----:B------:R-:W-:Y:S01]  /*0a10*/  ISETP.LT.AND P4, PT, R9, R2, !P1 ;  /* 0x000000020900720c */ /* 0x000fe20004f81270 */
[----:B------:R-:W-:Y:S01]  /*0a20*/  IMAD.MOV.U32 R9, RZ, RZ, R13 ;  /* 0x000000ffff097224 */ /* 0x000fe200078e000d */
[----:B------:R-:W-:Y:S02]  /*0a30*/  P2R R81, PR, RZ, 0x40 ;  /* 0x00000040ff517803 */ /* 0x000fe40000000000 */
[----:B------:R-:W-:Y:S02]  /*0a40*/  ISETP.NE.AND P3, PT, R74, RZ, PT ;  /* 0x000000ff4a00720c */ /* 0x000fe40003f65270 */
[----:B------:R-:W-:Y:S01]  /*0a50*/  ISETP.LT.AND P6, PT, R22, R9, !P0 ;  /* 0x000000091600720c */ /* 0x000fe200047c1270 */
[----:B------:R-:W-:-:S02]  /*0a60*/  IMAD.MOV.U32 R11, RZ, RZ, RZ ;  /* 0x000000ffff0b7224 */ /* 0x000fc400078e00ff */
[----:B------:R-:W-:Y:S01]  /*0a70*/  VIADD.16x2 R0, R0, R3 ;  /* 0x0000000300007236 */ /* 0x000fe20000000200 */
[----:B------:R-:W-:Y:S01]  /*0a80*/  LOP3.LUT R23, R23, 0xffff, RZ, 0xc0, !PT ;  /* 0x0000ffff17177812 */ /* 0x000fe200078ec0ff */
[----:B------:R-:W-:Y:S01]  /*0a90*/  IMAD.MOV.U32 R13, RZ, RZ, RZ ;  /* 0x000000ffff0d7224 */ /* 0x000fe200078e00ff */
[----:B------:R-:W-:Y:S01]  /*0aa0*/  P2R R34, PR, RZ, 0x4 ;  /* 0x00000004ff227803 */ /* 0x000fe20000000000 */
[----:B------:R-:W-:Y:S02]  /*0ab0*/  VIADD R33, R45, 0x2 ;  /* 0x000000022d217836 */ /* 0x000fe40000000000 */
[--C-:B------:R-:W-:Y:S02]  /*0ac0*/  IMAD.WIDE R26, R27, 0x4, R62.reuse ;  /* 0x000000041b1a7825 */ /* 0x100fe400078e023e */
[----:B------:R3:W4:Y:S02]  /*0ad0*/  @P3 LDG.E R18, desc[UR4][R6.64] ;  /* 0x0000000406123981 */ /* 0x000724000c1e1900 */
[----:B-1----:R-:W-:-:S02]  /*0ae0*/  IMAD.WIDE R4, R17, 0x4, R62 ;  /* 0x0000000411047825 */ /* 0x002fc400078e023e */
[----:B------:R-:W5:Y:S02]  /*0af0*/  @P2 LDG.E R11, desc[UR4][R26.64] ;  /* 0x000000041a0b2981 */ /* 0x000f64000c1e1900 */
[----:B------:R-:W-:Y:S02]  /*0b00*/  IMAD.IADD R31, R40, 0x1, R33 ;  /* 0x00000001281f7824 */ /* 0x000fe400078e0221 */
[----:B------:R1:W5:Y:S01]  /*0b10*/  @P6 LDG.E R13, desc[UR4][R4.64] ;  /* 0x00000004040d6981 */ /* 0x000362000c1e1900 */
[----:B------:R-:W-:Y:S02]  /*0b20*/  IMAD.MOV.U32 R2, RZ, RZ, RZ ;  /* 0x000000ffff027224 */ /* 0x000fe400078e00ff */
[----:B------:R-:W-:-:S05]  /*0b30*/  IMAD.WIDE R30, R31, 0x4, R62 ;  /* 0x000000041f1e7825 */ /* 0x000fca00078e023e */
[----:B------:R1:W5:Y:S01]  /*0b40*/  @P5 LDG.E R2, desc[UR4][R30.64] ;  /* 0x000000041e025981 */ /* 0x000362000c1e1900 */
[----:B---3--:R-:W-:Y:S01]  /*0b50*/  PRMT R6, R0, 0x7632, R6 ;  /* 0x0000763200067816 */ /* 0x008fe20000000006 */
[----:B------:R-:W-:Y:S01]  /*0b60*/  VIADD.16x2 R10, R16, R35 ;  /* 0x00000023100a7236 */ /* 0x000fe20000000200 */
[----:B01----:R-:W-:Y:S02]  /*0b70*/  PRMT R5, R0, 0x8880, RZ ;  /* 0x0000888000057816 */ /* 0x003fe400000000ff */
[C---:B------:R-:W-:Y:S02]  /*0b80*/  LOP3.LUT R7, R6.reuse, 0xffff, RZ, 0xc0, !PT ;  /* 0x0000ffff06077812 */ /* 0x040fe400078ec0ff */
[----:B------:R-:W-:Y:S02]  /*0b90*/  PRMT R35, R6, 0x8880, RZ ;  /* 0x0000888006237816 */ /* 0x000fe400000000ff */
[----:B------:R-:W-:Y:S02]  /*0ba0*/  LOP3.LUT R6, R0, 0xffff, RZ, 0xc0, !PT ;  /* 0x0000ffff00067812 */ /* 0x000fe400078ec0ff */
[----:B------:R-:W-:-:S02]  /*0bb0*/  LOP3.LUT R0, R10, 0xffff, RZ, 0xc0, !PT ;  /* 0x0000ffff0a007812 */ /* 0x000fc400078ec0ff */
[----:B------:R-:W-:Y:S02]  /*0bc0*/  PRMT R3, R10, 0x7632, R3 ;  /* 0x000076320a037816 */ /* 0x000fe40000000003 */
[----:B------:R-:W-:Y:S02]  /*0bd0*/  PRMT R30, R6, 0x8880, RZ ;  /* 0x00008880061e7816 */ /* 0x000fe400000000ff */
[----:B------:R-:W-:Y:S02]  /*0be0*/  PRMT R31, R0, 0x8880, RZ ;  /* 0x00008880001f7816 */ /* 0x000fe400000000ff */
[----:B------:R-:W-:Y:S01]  /*0bf0*/  PRMT R0, R3, 0x8880, RZ ;  /* 0x0000888003007816 */ /* 0x000fe200000000ff */
[----:B------:R-:W-:Y:S01]  /*0c00*/  VIADD R16, R30, 0x2 ;  /* 0x000000021e107836 */ /* 0x000fe20000000000 */
[----:B------:R-:W-:Y:S02]  /*0c10*/  PRMT R7, R7, 0x8880, RZ ;  /* 0x0000888007077816 */ /* 0x000fe400000000ff */
[----:B------:R-:W-:-:S02]  /*0c20*/  PRMT R4, R10, 0x8880, RZ ;  /* 0x000088800a047816 */ /* 0x000fc400000000ff */
[----:B------:R-:W-:Y:S01]  /*0c30*/  ISETP.GE.AND P1, PT, R35, R0, PT ;  /* 0x000000002300720c */ /* 0x000fe20003f26270 */
[----:B------:R-:W-:Y:S01]  /*0c40*/  IMAD R42, R7, 0x8, R42 ;  /* 0x00000008072a7824 */ /* 0x000fe200078e022a */
[----:B------:R-:W-:Y:S01]  /*0c50*/  P2R R61, PR, RZ, 0x20 ;  /* 0x00000020ff3d7803 */ /* 0x000fe20000000000 */
[----:B------:R-:W-:Y:S01]  /*0c60*/  VIADD R6, R30, 0x1 ;  /* 0x000000011e067836 */ /* 0x000fe20000000000 */
[----:B------:R-:W-:Y:S02]  /*0c70*/  P2R R48, PR, RZ, 0x20 ;  /* 0x00000020ff307803 */ /* 0x000fe40000000000 */
[----:B------:R-:W-:Y:S02]  /*0c80*/  ISETP.GE.AND P0, PT, R16, R31, PT ;  /* 0x0000001f1000720c */ /* 0x000fe40003f06270 */
[----:B------:R-:W-:Y:S01]  /*0c90*/  ISETP.LT.AND P5, PT, R5, R4, !P1 ;  /* 0x000000040500720c */ /* 0x000fe20004fa1270 */
[----:B------:R-:W-:Y:S01]  /*0ca0*/  IMAD.IADD R27, R30, 0x1, R42 ;  /* 0x000000011e1b7824 */ /* 0x000fe200078e022a */
[----:B------:R-:W-:-:S02]  /*0cb0*/  P2R R51, PR, RZ, 0x8 ;  /* 0x00000008ff337803 */ /* 0x000fc40000000000 */
[-C--:B------:R-:W-:Y:S02]  /*0cc0*/  ISETP.LT.AND P3, PT, R35, R0.reuse, !P0 ;  /* 0x000000002300720c */ /* 0x080fe40004761270 */
[----:B------:R-:W-:Y:S01]  /*0cd0*/  PRMT R56, R23, 0x8880, RZ ;  /* 0x0000888017387816 */ /* 0x000fe200000000ff */
[----:B------:R-:W-:Y:S01]  /*0ce0*/  VIADD R23, R29, 0x1 ;  /* 0x000000011d177836 */ /* 0x000fe20000000000 */
[----:B------:R-:W-:Y:S01]  /*0cf0*/  ISETP.GE.AND P0, PT, R6, R31, PT ;  /* 0x0000001f0600720c */ /* 0x000fe20003f06270 */
[----:B------:R-:W-:Y:S01]  /*0d00*/  IMAD.MOV.U32 R17, RZ, RZ, RZ ;  /* 0x000000ffff117224 */ /* 0x000fe200078e00ff */
[----:B------:R-:W-:Y:S01]  /*0d10*/  P2R R53, PR, RZ, 0x4 ;  /* 0x00000004ff357803 */ /* 0x000fe20000000000 */
[----:B------:R-:W-:Y:S01]  /*0d20*/  IMAD.WIDE R26, R27, 0x4, R62 ;  /* 0x000000041b1a7825 */ /* 0x000fe200078e023e */
[----:B------:R-:W-:Y:S02]  /*0d30*/  ISETP.LT.AND P2, PT, R35, R0, !P0 ;  /* 0x000000002300720c */ /* 0x000fe40004741270 */
[----:B------:R-:W-:Y:S01]  /*0d40*/  ISETP.GE.AND P0, PT, R23, R56, PT ;  /* 0x000000381700720c */ /* 0x000fe20003f06270 */
[----:B------:R-:W-:Y:S01]  /*0d50*/  IMAD.IADD R37, R12, 0x1, R33 ;  /* 0x000000010c257824 */ /* 0x000fe200078e0221 */
[----:B------:R-:W-:Y:S01]  /*0d60*/  P2R R10, PR, RZ, 0x20 ;  /* 0x00000020ff0a7803 */ /* 0x000fe20000000000 */
[----:B------:R0:W3:Y:S01]  /*0d70*/  @P5 LDG.E R17, desc[UR4][R26.64] ;  /* 0x000000041a115981 */ /* 0x0000e2000c1e1900 */
[----:B------:R-:W-:Y:S01]  /*0d80*/  VIADD R49, R45, 0x9 ;  /* 0x000000092d317836 */ /* 0x000fe20000000000 */
[----:B------:R-:W-:Y:S01]  /*0d90*/  ISETP.LT.AND P5, PT, R20, R15, !P0 ;  /* 0x0000000f1400720c */ /* 0x000fe200047a1270 */
[----:B------:R-:W-:-:S02]  /*0da0*/  IMAD.MOV.U32 R8, RZ, RZ, RZ ;  /* 0x000000ffff087224 */ /* 0x000fc400078e00ff */
[----:B------:R-:W-:-:S04]  /*0db0*/  IMAD.WIDE R36, R37, 0x4, R62 ;  /* 0x0000000425247825 */ /* 0x000fc800078e023e */
[----:B------:R-:W-:Y:S01]  /*0dc0*/  IMAD.IADD R33, R40, 0x1, R49 ;  /* 0x0000000128217824 */ /* 0x000fe200078e0231 */
[----:B------:R1:W3:Y:S01]  /*0dd0*/  @P4 LDG.E R8, desc[UR4][R36.64] ;  /* 0x0000000424084981 */ /* 0x0002e2000c1e1900 */
[----:B0-----:R-:W-:Y:S01]  /*0de0*/  IMAD.MOV.U32 R26, RZ, RZ, RZ ;  /* 0x000000ffff1a7224 */ /* 0x001fe200078e00ff */
[----:B------:R-:W-:Y:S01]  /*0df0*/  P2R R27, PR, RZ, 0x20 ;  /* 0x00000020ff1b7803 */ /* 0x000fe20000000000 */
[----:B------:R-:W-:Y:S01]  /*0e00*/  VIADD R23, R45, 0xa ;  /* 0x0000000a2d177836 */ /* 0x000fe20000000000 */
[----:B------:R-:W-:Y:S01]  /*0e10*/  P2R R90, PR, RZ, 0x10 ;  /* 0x00000010ff5a7803 */ /* 0x000fe20000000000 */
[----:B-1----:R-:W-:Y:S01]  /*0e20*/  IMAD.WIDE R36, R33, 0x4, R62 ;  /* 0x0000000421247825 */ /* 0x002fe200078e023e */
[----:B------:R-:W-:-:S04]  /*0e30*/  ISETP.LT.AND P4, PT, R22, R9, !P0 ;  /* 0x000000091600720c */ /* 0x000fc80004781270 */
[----:B------:R0:W3:Y:S01]  /*0e40*/  @P5 LDG.E R26, desc[UR4][R36.64] ;  /* 0x00000004241a5981 */ /* 0x0000e2000c1e1900 */
[----:B------:R-:W-:Y:S01]  /*0e50*/  ISETP.LT.AND P5, PT, R24, R15, !P0 ;  /* 0x0000000f1800720c */ /* 0x000fe200047a1270 */
[----:B------:R-:W-:Y:S02]  /*0e60*/  VIADD R41, R45, 0x8 ;  /* 0x000000082d297836 */ /* 0x000fe40000000000 */
[C---:B------:R-:W-:Y:S02]  /*0e70*/  IMAD.IADD R47, R40.reuse, 0x1, R23 ;  /* 0x00000001282f7824 */ /* 0x040fe400078e0217 */
[----:B------:R-:W-:Y:S02]  /*0e80*/  IMAD.IADD R39, R40, 0x1, R41 ;  /* 0x0000000128277824 */ /* 0x000fe400078e0229 */
[----:B------:R-:W-:Y:S02]  /*0e90*/  IMAD.IADD R33, R12, 0x1, R23 ;  /* 0x000000010c217824 */ /* 0x000fe400078e0217 */
[----:B------:R-:W-:-:S02]  /*0ea0*/  IMAD.MOV.U32 R23, RZ, RZ, RZ ;  /* 0x000000ffff177224 */ /* 0x000fc400078e00ff */
[----:B------:R-:W-:Y:S02]  /*0eb0*/  IMAD.MOV.U32 R35, RZ, RZ, RZ ;  /* 0x000000ffff237224 */ /* 0x000fe400078e00ff */
[----:B------:R-:W-:-:S04]  /*0ec0*/  IMAD.WIDE R46, R47, 0x4, R62 ;  /* 0x000000042f2e7825 */ /* 0x000fc800078e023e */
[----:B------:R-:W-:Y:S01]  /*0ed0*/  IMAD.WIDE R38, R39, 0x4, R62 ;  /* 0x0000000427267825 */ /* 0x000fe200078e023e */
[----:B------:R-:W-:Y:S01]  /*0ee0*/  P2R R54, PR, RZ, 0x20 ;  /* 0x00000020ff367803 */ /* 0x000fe20000000000 */
[----:B------:R-:W3:Y:S01]  /*0ef0*/  @P5 LDG.E R23, desc[UR4][R46.64] ;  /* 0x000000042e175981 */ /* 0x000ee2000c1e1900 */
[----:B------:R-:W-:-:S03]  /*0f00*/  ISETP.LT.AND P5, PT, R44, R25, !P0 ;  /* 0x000000192c00720c */ /* 0x000fc600047a1270 */
[----:B------:R1:W3:Y:S01]  /*0f10*/  @P4 LDG.E R35, desc[UR4][R38.64] ;  /* 0x0000000426234981 */ /* 0x0002e2000c1e1900 */
[----:B------:R-:W-:Y:S02]  /*0f20*/  VIADD R43, R42, 0x1 ;  /* 0x000000012a2b7836 */ /* 0x000fe40000000000 */
[----:B------:R-:W-:Y:S02]  /*0f30*/  IMAD.MOV.U32 R24, RZ, RZ, RZ ;  /* 0x000000ffff187224 */ /* 0x000fe400078e00ff */
[----:B0-----:R-:W-:Y:S02]  /*0f40*/  IMAD.IADD R37, R30, 0x1, R43 ;  /* 0x000000011e257824 */ /* 0x001fe400078e022b */
[----:B------:R-:W-:Y:S02]  /*0f50*/  IMAD.MOV.U32 R20, RZ, RZ, RZ ;  /* 0x000000ffff147224 */ /* 0x000fe400078e00ff */
[----:B-1----:R-:W-:Y:S01]  /*0f60*/  IMAD.WIDE R38, R33, 0x4, R62 ;  /* 0x0000000421267825 */ /* 0x002fe200078e023e */
[----:B------:R-:W-:-:S03]  /*0f70*/  P2R R44, PR, RZ, 0x20 ;  /* 0x00000020ff2c7803 */ /* 0x000fc60000000000 */
[----:B------:R-:W-:Y:S01]  /*0f80*/  IMAD.WIDE R36, R37, 0x4, R62 ;  /* 0x0000000425247825 */ /* 0x000fe200078e023e */
[----:B------:R-:W3:Y:S01]  /*0f90*/  @P5 LDG.E R24, desc[UR4][R38.64] ;  /* 0x0000000426185981 */ /* 0x000ee2000c1e1900 */
[----:B------:R-:W-:Y:S02]  /*0fa0*/  ISETP.LT.AND P5, PT, R21, R28, !P0 ;  /* 0x0000001c1500720c */ /* 0x000fe400047a1270 */
[----:B------:R-:W-:Y:S01]  /*0fb0*/  IMAD.IADD R41, R12, 0x1, R41 ;  /* 0x000000010c297824 */ /* 0x000fe200078e0229 */
[----:B------:R0:W3:Y:S01]  /*0fc0*/  @P2 LDG.E R20, desc[UR4][R36.64] ;  /* 0x0000000424142981 */ /* 0x0000e2000c1e1900 */
[----:B------:R-:W-:Y:S02]  /*0fd0*/  P2R R94, PR, RZ, 0x4 ;  /* 0x00000004ff5e7803 */ /* 0x000fe40000000000 */
[----:B------:R-:W-:Y:S02]  /*0fe0*/  ISETP.LT.AND P2, PT, R32, R25, !P0 ;  /* 0x000000192000720c */ /* 0x000fe40004741270 */
[----:B------:R-:W-:Y:S01]  /*0ff0*/  CS2R R32, SRZ ;  /* 0x0000000000207805 */ /* 0x000fe2000001ff00 */
[----:B------:R-:W-:-:S04]  /*1000*/  IMAD.WIDE R46, R41, 0x4, R62 ;  /* 0x00000004292e7825 */ /* 0x000fc800078e023e */
[----:B0-----:R-:W-:Y:S02]  /*1010*/  VIADD R36, R14, 0x1 ;  /* 0x000000010e247836 */ /* 0x001fe40000000000 */
[----:B------:R-:W-:Y:S01]  /*1020*/  IMAD.IADD R49, R12, 0x1, R49 ;  /* 0x000000010c317824 */ /* 0x000fe200078e0231 */
[----:B------:R-:W-:Y:S01]  /*1030*/  P2R R52, PR, RZ, 0x20 ;  /* 0x00000020ff347803 */ /* 0x000fe20000000000 */
[----:B------:R-:W-:Y:S01]  /*1040*/  IMAD.HI R37, R36, 0x2aaaaaab, RZ ;  /* 0x2aaaaaab24257827 */ /* 0x000fe200078e02ff */
[----:B------:R0:W3:Y:S01]  /*1050*/  @P5 LDG.E R32, desc[UR4][R46.64] ;  /* 0x000000042e205981 */ /* 0x0000e2000c1e1900 */
[----:B------:R-:W-:Y:S02]  /*1060*/  ISETP.NE.AND P5, PT, R48, RZ, PT ;  /* 0x000000ff3000720c */ /* 0x000fe40003fa5270 */
[----:B------:R-:W-:Y:S01]  /*1070*/  VIADD R29, R29, 0x2 ;  /* 0x000000021d1d7836 */ /* 0x000fe20000000000 */
[----:B------:R-:W-:Y:S01]  /*1080*/  LEA.HI R37, R37, R37, RZ, 0x1 ;  /* 0x0000002525257211 */ /* 0x000fe200078f08ff */
[----:B------:R-:W-:-:S02]  /*1090*/  VIADD R50, R42, 0x2 ;  /* 0x000000022a327836 */ /* 0x000fc40000000000 */
[----:B------:R-:W-:Y:S01]  /*10a0*/  IMAD.WIDE R48, R49, 0x4, R62 ;  /* 0x0000000431307825 */ /* 0x000fe200078e023e */
[----:B------:R-:W-:-:S03]  /*10b0*/  ISETP.GE.AND P0, PT, R29, R56, PT ;  /* 0x000000381d00720c */ /* 0x000fc60003f06270 */
[----:B------:R-:W-:Y:S01]  /*10c0*/  IMAD.IADD R39, R30, 0x1, R50 ;  /* 0x000000011e277824 */ /* 0x000fe200078e0232 */
[----:B------:R-:W-:Y:S01]  /*10d0*/  P2R R58, PR, RZ, 0x4 ;  /* 0x00000004ff3a7803 */ /* 0x000fe20000000000 */
[----:B------:R-:W-:Y:S01]  /*10e0*/  IMAD R41, R37, -0x6, R36 ;  /* 0xfffffffa25297824 */ /* 0x000fe200078e0224 */
[----:B------:R-:W3:Y:S01]  /*10f0*/  @P2 LDG.E R33, desc[UR4][R48.64] ;  /* 0x0000000430212981 */ /* 0x000ee2000c1e1900 */
[----:B------:R-:W-:Y:S01]  /*1100*/  IMAD.MOV.U32 R0, RZ, RZ, RZ ;  /* 0x000000ffff007224 */ /* 0x000fe200078e00ff */
[----:B------:R-:W-:Y:S01]  /*1110*/  ISETP.LT.AND P2, PT, R21, R28, !P0 ;  /* 0x0000001c1500720c */ /* 0x000fe20004741270 */
[----:B------:R-:W-:-:S04]  /*1120*/  IMAD.WIDE R38, R39, 0x4, R62 ;  /* 0x0000000427267825 */ /* 0x000fc800078e023e */
[C---:B------:R-:W-:Y:S01]  /*1130*/  IMAD.SHL.U32 R21, R41.reuse, 0x4, RZ ;  /* 0x0000000429157824 */ /* 0x040fe200078e00ff */
[----:B------:R-:W-:Y:S01]  /*1140*/  LEA R41, R41, 0xd, 0x3 ;  /* 0x0000000d29297811 */ /* 0x000fe200078e18ff */
[----:B------:R1:W3:Y:S01]  /*1150*/  @P3 LDG.E R0, desc[UR4][R38.64] ;  /* 0x0000000426003981 */ /* 0x0002e2000c1e1900 */
[----:B0-----:R-:W-:Y:S02]  /*1160*/  VIADD R47, R45, 0x10 ;  /* 0x000000102d2f7836 */ /* 0x001fe40000000000 */
[----:B------:R-:W-:Y:S02]  /*1170*/  PRMT R21, R21, 0x8880, RZ ;  /* 0x0000888015157816 */ /* 0x000fe400000000ff */
[----:B------:R-:W-:Y:S01]  /*1180*/  IMAD.IADD R29, R12, 0x1, R47 ;  /* 0x000000010c1d7824 */ /* 0x000fe200078e022f */
[----:B-1----:R-:W-:Y:S02]  /*1190*/  PRMT R38, R41, 0x8880, RZ ;  /* 0x0000888029267816 */ /* 0x002fe400000000ff */
[----:B------:R-:W-:-:S02]  /*11a0*/  IMAD R21, R21, 0x5556, RZ ;  /* 0x0000555615157824 */ /* 0x000fc400078e02ff */
[----:B------:R-:W-:Y:S02]  /*11b0*/  IMAD.MOV.U32 R37, RZ, RZ, RZ ;  /* 0x000000ffff257224 */ /* 0x000fe400078e00ff */
[----:B------:R-:W-:Y:S02]  /*11c0*/  IMAD R38, R38, 0x2aab, RZ ;  /* 0x00002aab26267824 */ /* 0x000fe400078e02ff */
[----:B------:R-:W-:Y:S01]  /*11d0*/  IMAD.WIDE R28, R29, 0x4, R62 ;  /* 0x000000041d1c7825 */ /* 0x000fe200078e023e */
[----:B------:R-:W-:Y:S02]  /*11e0*/  SHF.R.S32.HI R21, RZ, 0x10, R21 ;  /* 0x00000010ff157819 */ /* 0x000fe40000011415 */
[----:B------:R-:W-:Y:S02]  /*11f0*/  SHF.R.S32.HI R38, RZ, 0x10, R38 ;  /* 0x00000010ff267819 */ /* 0x000fe40000011426 */
[----:B------:R0:W3:Y:S02]  /*1200*/  @P2 LDG.E R37, desc[UR4][R28.64] ;  /* 0x000000041c252981 */ /* 0x0000e4000c1e1900 */
[----:B0-----:R-:W-:-:S02]  /*1210*/  LOP3.LUT R28, R21, 0xffff, RZ, 0xc0, !PT ;  /* 0x0000ffff151c7812 */ /* 0x001fc400078ec0ff */
[----:B------:R-:W-:Y:S02]  /*1220*/  LOP3.LUT R29, R38, 0xffff, RZ, 0xc0, !PT ;  /* 0x0000ffff261d7812 */ /* 0x000fe400078ec0ff */
[----:B------:R-:W-:Y:S02]  /*1230*/  SHF.R.U32.HI R28, RZ, 0xf, R28 ;  /* 0x0000000fff1c7819 */ /* 0x000fe4000001161c */
[----:B------:R-:W-:Y:S02]  /*1240*/  SHF.R.U32.HI R29, RZ, 0xf, R29 ;  /* 0x0000000fff1d7819 */ /* 0x000fe4000001161d */
[----:B------:R-:W-:Y:S02]  /*1250*/  PRMT R21, R21, 0x5410, R38 ;  /* 0x0000541015157816 */ /* 0x000fe40000000026 */
[----:B------:R-:W-:Y:S02]  /*1260*/  PRMT R28, R28, 0x5410, R29 ;  /* 0x000054101c1c7816 */ /* 0x000fe4000000001d */
[----:B------:R-:W-:-:S02]  /*1270*/  P2R R36, PR, RZ, 0x4 ;  /* 0x00000004ff247803 */ /* 0x000fc40000000000 */
[----:B------:R-:W-:Y:S01]  /*1280*/  ISETP.LT.AND P2, PT, R22, R9, !P0 ;  /* 0x000000091600720c */ /* 0x000fe20004741270 */
[----:B------:R-:W-:Y:S01]  /*1290*/  VIADD.16x2 R21, R21, R28 ;  /* 0x0000001c15157236 */ /* 0x000fe20000000200 */
[----:B------:R-:W-:Y:S01]  /*12a0*/  P2R R70, PR, RZ, 0x8 ;  /* 0x00000008ff467803 */ /* 0x000fe20000000000 */
[----:B------:R-:W-:Y:S01]  /*12b0*/  IMAD.IADD R29, R40, 0x1, R47 ;  /* 0x00000001281d7824 */ /* 0x000fe200078e022f */
[----:B------:R-:W-:Y:S02]  /*12c0*/  ISETP.NE.AND P3, PT, R81, RZ, PT ;  /* 0x000000ff5100720c */ /* 0x000fe40003f65270 */
[C---:B------:R-:W-:Y:S02]  /*12d0*/  LOP3.LUT R38, R21.reuse, 0xffff, RZ, 0xc0, !PT ;  /* 0x0000ffff15267812 */ /* 0x040fe400078ec0ff */
[----:B------:R-:W-:Y:S02]  /*12e0*/  CS2R R46, SRZ ;  /* 0x00000000002e7805 */ /* 0x000fe4000001ff00 */
[----:B------:R-:W-:Y:S01]  /*12f0*/  PRMT R22, R21, 0x7632, R22 ;  /* 0x0000763215167816 */ /* 0x000fe20000000016 */
[----:B------:R-:W-:Y:S01]  /*1300*/  IMAD.WIDE R28, R29, 0x4, R62 ;  /* 0x000000041d1c7825 */ /* 0x000fe200078e023e */
[----:B------:R-:W-:-:S02]  /*1310*/  PRMT R39, R38, 0x8880, RZ ;  /* 0x0000888026277816 */ /* 0x000fc400000000ff */
[----:B------:R-:W-:Y:S02]  /*1320*/  P2R R9, PR, RZ, 0x4 ;  /* 0x00000004ff097803 */ /* 0x000fe40000000000 */
[----:B------:R5:W3:Y:S01]  /*1330*/  @P2 LDG.E R46, desc[UR4][R28.64] ;  /* 0x000000041c2e2981 */ /* 0x000ae2000c1e1900 */
[----:B------:R-:W-:Y:S02]  /*1340*/  ISETP.NE.AND P2, PT, R53, RZ, PT ;  /* 0x000000ff3500720c */ /* 0x000fe40003f45270 */
[----:B------:R-:W-:Y:S01]  /*1350*/  PRMT R60, R21, 0x8880, RZ ;  /* 0x00008880153c7816 */ /* 0x000fe200000000ff */
[----:B------:R-:W-:Y:S01]  /*1360*/  IMAD.IADD R49, R39, 0x1, R50 ;  /* 0x0000000127317824 */ /* 0x000fe200078e0232 */
[----:B------:R-:W-:Y:S01]  /*1370*/  LOP3.LUT R3, R3, 0xffff, RZ, 0xc0, !PT ;  /* 0x0000ffff03037812 */ /* 0x000fe200078ec0ff */
[----:B------:R-:W-:Y:S02]  /*1380*/  IMAD.MOV.U32 R50, RZ, RZ, RZ ;  /* 0x000000ffff327224 */ /* 0x000fe400078e00ff */
[----:B------:R-:W-:-:S04]  /*1390*/  IMAD.WIDE R48, R49, 0x4, R62 ;  /* 0x0000000431307825 */ /* 0x000fc800078e023e */
[----:B------:R-:W-:Y:S02]  /*13a0*/  IMAD.MOV.U32 R59, RZ, RZ, RZ ;  /* 0x000000ffff3b7224 */ /* 0x000fe400078e00ff */
[----:B------:R-:W-:Y:S01]  /*13b0*/  VIADD R55, R42, 0x8 ;  /* 0x000000082a377836 */ /* 0x000fe20000000000 */
[----:B--2---:R-:W-:Y:S02]  /*13c0*/  SEL R41, R19, RZ, P3 ;  /* 0x000000ff13297207 */ /* 0x004fe40001800000 */
[----:B------:R-:W-:Y:S02]  /*13d0*/  LOP3.LUT R19, R22, 0xffff, RZ, 0xc0, !PT ;  /* 0x0000ffff16137812 */ /* 0x000fe400078ec0ff */
[----:B------:R-:W-:Y:S01]  /*13e0*/  ISETP.NE.AND P3, PT, R51, RZ, PT ;  /* 0x000000ff3300720c */ /* 0x000fe20003f65270 */
[----:B------:R-:W-:Y:S01]  /*13f0*/  VIADD R51, R39, 0x1 ;  /* 0x0000000127337836 */ /* 0x000fe20000000000 */
[----:B------:R-:W-:Y:S01]  /*1400*/  PRMT R38, R19, 0x8880, RZ ;  /* 0x0000888013267816 */ /* 0x000fe200000000ff */
[----:B------:R-:W-:Y:S01]  /*1410*/  IMAD.IADD R19, R39, 0x1, R43 ;  /* 0x0000000127137824 */ /* 0x000fe200078e022b */
[----:B----4-:R-:W-:-:S02]  /*1420*/  SEL R18, R18, RZ, P3 ;  /* 0x000000ff12127207 */ /* 0x010fc40001800000 */
[----:B------:R-:W-:Y:S02]  /*1430*/  ISETP.LT.AND P3, PT, R51, R38, !P1 ;  /* 0x000000263300720c */ /* 0x000fe40004f61270 */
[----:B-----5:R-:W-:Y:S01]  /*1440*/  SEL R28, R11, RZ, P2 ;  /* 0x000000ff0b1c7207 */ /* 0x020fe20001000000 */
[----:B------:R-:W-:Y:S01]  /*1450*/  VIADD R11, R39, 0x2 ;  /* 0x00000002270b7836 */ /* 0x000fe20000000000 */
[----:B------:R-:W-:Y:S01]  /*1460*/  SEL R13, R13, RZ, P6 ;  /* 0x000000ff0d0d7207 */ /* 0x000fe20003000000 */
[----:B------:R-:W-:-:S03]  /*1470*/  FADD R41, R41, R18 ;  /* 0x0000001229297221 */ /* 0x000fc60000000000 */
[----:B------:R-:W-:Y:S01]  /*1480*/  ISETP.LT.AND P2, PT, R11, R38, !P1 ;  /* 0x000000260b00720c */ /* 0x000fe20004f41270 */
[----:B------:R-:W-:Y:S01]  /*1490*/  FADD R28, R13, R28 ;  /* 0x0000001c0d1c7221 */ /* 0x000fe20000000000 */
[----:B------:R-:W-:Y:S01]  /*14a0*/  PRMT R13, R22, 0x8880, RZ ;  /* 0x00008880160d7816 */ /* 0x000fe200000000ff */
[----:B------:R-:W-:Y:S01]  /*14b0*/  IMAD.WIDE R18, R19, 0x4, R62 ;  /* 0x0000000413127825 */ /* 0x000fe200078e023e */
[----:B------:R-:W-:Y:S02]  /*14c0*/  SEL R43, R2, RZ, P5 ;  /* 0x000000ff022b7207 */ /* 0x000fe40002800000 */
[----:B------:R-:W-:Y:S02]  /*14d0*/  ISETP.LT.AND P1, PT, R60, R13, !P1 ;  /* 0x0000000d3c00720c */ /* 0x000fe40004f21270 */
[----:B------:R0:W2:Y:S01]  /*14e0*/  @P3 LDG.E R47, desc[UR4][R18.64] ;  /* 0x00000004122f3981 */ /* 0x0000a2000c1e1900 */
[----:B------:R-:W-:Y:S01]  /*14f0*/  FADD R43, R28, R43 ;  /* 0x0000002b1c2b7221 */ /* 0x000fe20000000000 */
[----:B------:R-:W-:Y:S01]  /*1500*/  PRMT R28, R3, 0x8880, RZ ;  /* 0x00008880031c7816 */ /* 0x000fe200000000ff */
[----:B------:R-:W-:Y:S01]  /*1510*/  VIADD R3, R7, 0x1 ;  /* 0x0000000107037836 */ /* 0x000fe20000000000 */
[----:B------:R-:W-:Y:S01]  /*1520*/  P2R R75, PR, RZ, 0x4 ;  /* 0x00000004ff4b7803 */ /* 0x000fe20000000000 */
[----:B------:R1:W4:Y:S01]  /*1530*/  @P2 LDG.E R50, desc[UR4][R48.64] ;  /* 0x0000000430322981 */ /* 0x000322000c1e1900 */
[----:B0-----:R-:W-:-:S02]  /*1540*/  IMAD.IADD R19, R39, 0x1, R42 ;  /* 0x0000000127137824 */ /* 0x001fc400078e022a */
[----:B------:R-:W-:Y:S02]  /*1550*/  ISETP.GE.AND P2, PT, R3, R28, PT ;  /* 0x0000001c0300720c */ /* 0x000fe40003f46270 */
[----:B------:R-:W-:Y:S01]  /*1560*/  IMAD.WIDE R18, R19, 0x4, R62 ;  /* 0x0000000413127825 */ /* 0x000fe200078e023e */
[----:B------:R-:W-:-:S04]  /*1570*/  P2R R97, PR, RZ, 0x2 ;  /* 0x00000002ff617803 */ /* 0x000fc80000000000 */
[----:B------:R-:W5:Y:S01]  /*1580*/  @P1 LDG.E R59, desc[UR4][R18.64] ;  /* 0x00000004123b1981 */ /* 0x000f62000c1e1900 */
[----:B------:R-:W-:Y:S01]  /*1590*/  ISETP.LT.AND P1, PT, R60, R13, !P2 ;  /* 0x0000000d3c00720c */ /* 0x000fe20005721270 */
[----:B------:R-:W-:Y:S02]  /*15a0*/  IMAD.IADD R3, R39, 0x1, R55 ;  /* 0x0000000127037824 */ /* 0x000fe400078e0237 */
[----:B------:R-:W-:Y:S02]  /*15b0*/  IMAD.MOV.U32 R22, RZ, RZ, RZ ;  /* 0x000000ffff167224 */ /* 0x000fe400078e00ff */
[----:B------:R-:W-:-:S04]  /*15c0*/  IMAD.WIDE R2, R3, 0x4, R62 ;  /* 0x0000000403027825 */ /* 0x000fc800078e023e */
[----:B------:R-:W-:Y:S01]  /*15d0*/  VIADD R7, R7, 0x2 ;  /* 0x0000000207077836 */ /* 0x000fe20000000000 */
[----:B------:R-:W-:Y:S02]  /*15e0*/  P2R R88, PR, RZ, 0x2 ;  /* 0x00000002ff587803 */ /* 0x000fe40000000000 */
[----:B------:R-:W-:Y:S01]  /*15f0*/  P2R R29, PR, RZ, 0x8 ;  /* 0x00000008ff1d7803 */ /* 0x000fe20000000000 */
[----:B------:R0:W2:Y:S01]  /*1600*/  @P1 LDG.E R22, desc[UR4][R2.64] ;  /* 0x0000000402161981 */ /* 0x0000a2000c1e1900 */
[----:B------:R-:W-:Y:S01]  /*1610*/  ISETP.GE.AND P1, PT, R7, R28, PT ;  /* 0x0000001c0700720c */ /* 0x000fe20003f26270 */
[----:B------:R-:W-:Y:S01]  /*1620*/  VIADD R7, R42, 0x9 ;  /* 0x000000092a077836 */ /* 0x000fe20000000000 */
[----:B------:R-:W-:-:S03]  /*1630*/  ISETP.LT.AND P3, PT, R51, R38, !P2 ;  /* 0x000000263300720c */ /* 0x000fc60005761270 */
[----:B------:R-:W-:Y:S01]  /*1640*/  IMAD.IADD R57, R39, 0x1, R7 ;  /* 0x0000000127397824 */ /* 0x000fe200078e0207 */
[----:B-1----:R-:W-:-:S03]  /*1650*/  CS2R R48, SRZ ;  /* 0x0000000000307805 */ /* 0x002fc6000001ff00 */
[----:B------:R-:W-:Y:S01]  /*1660*/  IMAD.WIDE R56, R57, 0x4, R62 ;  /* 0x0000000439387825 */ /* 0x000fe200078e023e */
[----:B------:R-:W-:-:S03]  /*1670*/  P2R R53, PR, RZ, 0x8 ;  /* 0x00000008ff357803 */ /* 0x000fc60000000000 */
[----:B0-----:R-:W-:Y:S02]  /*1680*/  VIADD R2, R42, 0x10 ;  /* 0x000000102a027836 */ /* 0x001fe40000000000 */
[----:B------:R0:W2:Y:S01]  /*1690*/  @P3 LDG.E R48, desc[UR4][R56.64] ;  /* 0x0000000438303981 */ /* 0x0000a2000c1e1900 */
[----:B------:R-:W-:Y:S01]  /*16a0*/  ISETP.LT.AND P3, PT, R60, R13, !P1 ;  /* 0x0000000d3c00720c */ /* 0x000fe20004f61270 */
[----:B------:R-:W-:Y:S02]  /*16b0*/  IMAD.IADD R3, R39, 0x1, R2 ;  /* 0x0000000127037824 */ /* 0x000fe400078e0202 */
[----:B------:R-:W-:Y:S01]  /*16c0*/  IMAD.MOV.U32 R21, RZ, RZ, RZ ;  /* 0x000000ffff157224 */ /* 0x000fe200078e00ff */
[----:B------:R-:W-:Y:S01]  /*16d0*/  P2R R76, PR, RZ, 0x40 ;  /* 0x00000040ff4c7803 */ /* 0x000fe20000000000 */
[----:B0-----:R-:W-:Y:S01]  /*16e0*/  IMAD.WIDE R56, R3, 0x4, R62 ;  /* 0x0000000403387825 */ /* 0x001fe200078e023e */
[----:B------:R-:W-:Y:S02]  /*16f0*/  ISETP.LT.AND P6, PT, R11, R38, !P2 ;  /* 0x000000260b00720c */ /* 0x000fe400057c1270 */
[----:B------:R-:W-:-:S05]  /*1700*/  P2R R11, PR, RZ, 0x8 ;  /* 0x00000008ff0b7803 */ /* 0x000fca0000000000 */
[----:B------:R-:W4:Y:S01]  /*1710*/  @P3 LDG.E R21, desc[UR4][R56.64] ;  /* 0x0000000438153981 */ /* 0x000f22000c1e1900 */
[----:B------:R-:W-:Y:S01]  /*1720*/  ISETP.LT.AND P3, PT, R5, R4, !P1 ;  /* 0x000000040500720c */ /* 0x000fe20004f61270 */
[----:B------:R-:W-:Y:S02]  /*1730*/  IMAD.IADD R3, R30, 0x1, R2 ;  /* 0x000000011e037824 */ /* 0x000fe400078e0202 */
[----:B------:R-:W-:Y:S02]  /*1740*/  VIADD R64, R42, 0xa ;  /* 0x0000000a2a407836 */ /* 0x000fe40000000000 */
[----:B------:R-:W-:Y:S02]  /*1750*/  IMAD.MOV.U32 R28, RZ, RZ, RZ ;  /* 0x000000ffff1c7224 */ /* 0x000fe400078e00ff */
[----:B------:R-:W-:Y:S01]  /*1760*/  IMAD.WIDE R2, R3, 0x4, R62 ;  /* 0x0000000403027825 */ /* 0x000fe200078e023e */
[----:B------:R-:W-:-:S03]  /*1770*/  P2R R51, PR, RZ, 0x8 ;  /* 0x00000008ff337803 */ /* 0x000fc60000000000 */
[----:B------:R-:W-:Y:S02]  /*1780*/  IMAD.IADD R19, R39, 0x1, R64 ;  /* 0x0000000127137824 */ /* 0x000fe400078e0240 */
[----:B------:R-:W4:Y:S01]  /*1790*/  @P3 LDG.E R28, desc[UR4][R2.64] ;  /* 0x00000004021c3981 */ /* 0x000f22000c1e1900 */
[----:B------:R-:W-:Y:S01]  /*17a0*/  ISETP.LT.AND P3, PT, R5, R4, !P2 ;  /* 0x000000040500720c */ /* 0x000fe20005761270 */
[----:B------:R-:W-:Y:S01]  /*17b0*/  IMAD.WIDE R18, R19, 0x4, R62 ;  /* 0x0000000413127825 */ /* 0x000fe200078e023e */
[----:B------:R-:W-:-:S03]  /*17c0*/  ISETP.LT.AND P5, PT, R6, R31, !P2 ;  /* 0x0000001f0600720c */ /* 0x000fc600057a1270 */
[C---:B------:R-:W-:Y:S01]  /*17d0*/  IMAD.IADD R55, R30.reuse, 0x1, R55 ;  /* 0x000000011e377824 */ /* 0x040fe200078e0237 */
[----:B------:R0:W4:Y:S01]  /*17e0*/  @P6 LDG.E R49, desc[UR4][R18.64] ;  /* 0x0000000412316981 */ /* 0x000122000c1e1900 */
[----:B------:R-:W-:Y:S02]  /*17f0*/  IMAD.IADD R7, R30, 0x1, R7 ;  /* 0x000000011e077824 */ /* 0x000fe400078e0207 */
[----:B------:R-:W-:Y:S01]  /*1800*/  IMAD.WIDE R4, R55, 0x4, R62 ;  /* 0x0000000437047825 */ /* 0x000fe200078e023e */
[----:B0-----:R-:W-:-:S03]  /*1810*/  CS2R R18, SRZ ;  /* 0x0000000000127805 */ /* 0x001fc6000001ff00 */
[----:B------:R-:W-:-:S03]  /*1820*/  IMAD.WIDE R6, R7, 0x4, R62 ;  /* 0x0000000407067825 */ /* 0x000fc600078e023e */
[----:B------:R0:W4:Y:S04]  /*1830*/  @P3 LDG.E R18, desc[UR4][R4.64] ;  /* 0x0000000404123981 */ /* 0x000128000c1e1900 */
[----:B------:R1:W4:Y:S01]  /*1840*/  @P5 LDG.E R19, desc[UR4][R6.64] ;  /* 0x0000000406135981 */ /* 0x000322000c1e1900 */
[----:B------:R-:W-:Y:S01]  /*1850*/  P2R R56, PR, RZ, 0x8 ;  /* 0x00000008ff387803 */ /* 0x000fe20000000000 */
[----:B0-----:R-:W-:Y:S01]  /*1860*/  VIADD R4, R30, 0x1 ;  /* 0x000000011e047836 */ /* 0x001fe20000000000 */
[----:B------:R-:W-:Y:S01]  /*1870*/  ISETP.LT.AND P3, PT, R16, R31, !P2 ;  /* 0x0000001f1000720c */ /* 0x000fe20005761270 */
[----:B------:R-:W-:-:S03]  /*1880*/  VIADD R55, R42, 0x11 ;  /* 0x000000112a377836 */ /* 0x000fc60000000000 */
[----:B------:R-:W-:Y:S01]  /*1890*/  ISETP.LT.AND P2, PT, R4, R31, !P1 ;  /* 0x0000001f0400720c */ /* 0x000fe20004f41270 */
[C---:B------:R-:W-:Y:S02]  /*18a0*/  IMAD.IADD R3, R30.reuse, 0x1, R64 ;  /* 0x000000011e037824 */ /* 0x040fe400078e0240 */
[----:B------:R-:W-:Y:S02]  /*18b0*/  IMAD.IADD R5, R30, 0x1, R55 ;  /* 0x000000011e057824 */ /* 0x000fe400078e0237 */
[----:B------:R-:W-:Y:S02]  /*18c0*/  IMAD.MOV.U32 R13, RZ, RZ, RZ ;  /* 0x000000ffff0d7224 */ /* 0x000fe400078e00ff */
[----:B------:R-:W-:-:S04]  /*18d0*/  IMAD.WIDE R2, R3, 0x4, R62 ;  /* 0x0000000403027825 */ /* 0x000fc800078e023e */
[----:B------:R-:W-:Y:S01]  /*18e0*/  IMAD.MOV.U32 R64, RZ, RZ, RZ ;  /* 0x000000ffff407224 */ /* 0x000fe200078e00ff */
[----:B------:R0:W4:Y:S01]  /*18f0*/  @P3 LDG.E R13, desc[UR4][R2.64] ;  /* 0x00000004020d3981 */ /* 0x000122000c1e1900 */
[----:B------:R-:W-:-:S04]  /*1900*/  IMAD.WIDE R4, R5, 0x4, R62 ;  /* 0x0000000405047825 */ /* 0x000fc800078e023e */
[----:B-1----:R-:W-:Y:S01]  /*1910*/  VIADD R7, R39, 0x1 ;  /* 0x0000000127077836 */ /* 0x002fe20000000000 */
[----:B------:R-:W-:Y:S01]  /*1920*/  P2R R16, PR, RZ, 0x4 ;  /* 0x00000004ff107803 */ /* 0x000fe20000000000 */
[----:B------:R1:W4:Y:S03]  /*1930*/  @P2 LDG.E R64, desc[UR4][R4.64] ;  /* 0x0000000404402981 */ /* 0x000326000c1e1900 */
[----:B------:R-:W-:Y:S01]  /*1940*/  ISETP.LT.AND P2, PT, R7, R38, !P1 ;  /* 0x000000260700720c */ /* 0x000fe20004f41270 */
[----:B------:R-:W-:Y:S02]  /*1950*/  IMAD.IADD R55, R39, 0x1, R55 ;  /* 0x0000000127377824 */ /* 0x000fe400078e0237 */
[----:B------:R-:W-:Y:S02]  /*1960*/  IMAD.MOV.U32 R60, RZ, RZ, RZ ;  /* 0x000000ffff3c7224 */ /* 0x000fe400078e00ff */
[----:B0-----:R-:W-:-:S04]  /*1970*/  IMAD.WIDE R2, R55, 0x4, R62 ;  /* 0x0000000437027825 */ /* 0x001fc800078e023e */
[----:B-1----:R-:W-:Y:S01]  /*1980*/  VIADD R4, R12, 0x1 ;  /* 0x000000010c047836 */ /* 0x002fe20000000000 */
[----:B------:R-:W-:Y:S01]  /*1990*/  P2R R57, PR, RZ, 0x4 ;  /* 0x00000004ff397803 */ /* 0x000fe20000000000 */
[----:B------:R-:W-:Y:S01]  /*19a0*/  VIADD R7, R45, 0x11 ;  /* 0x000000112d077836 */ /* 0x000fe20000000000 */
[----:B------:R-:W-:Y:S01]  /*19b0*/  P2R R89, PR, RZ, 0x40 ;  /* 0x00000040ff597803 */ /* 0x000fe20000000000 */
[----:B------:R0:W4:Y:S01]  /*19c0*/  @P2 LDG.E R60, desc[UR4][R2.64] ;  /* 0x00000004023c2981 */ /* 0x000122000c1e1900 */
[----:B------:R-:W-:Y:S02]  /*19d0*/  P2R R65, PR, RZ, 0x40 ;  /* 0x00000040ff417803 */ /* 0x000fe40000000000 */
[----:B------:R-:W-:Y:S02]  /*19e0*/  ISETP.LT.AND P2, PT, R4, R25, !P0 ;  /* 0x000000190400720c */ /* 0x000fe40004741270 */
[----:B------:R-:W-:Y:S01]  /*19f0*/  ISETP.NE.AND P6, PT, R90, RZ, PT ;  /* 0x000000ff5a00720c */ /* 0x000fe20003fc5270 */
[----:B------:R-:W-:-:S03]  /*1a00*/  IMAD.IADD R5, R12, 0x1, R7 ;  /* 0x000000010c057824 */ /* 0x000fc600078e0207 */
[----:B---3--:R-:W-:Y:S02]  /*1a10*/  SEL R6, R8, RZ, P6 ;  /* 0x000000ff08067207 */ /* 0x008fe40003000000 */
[----:B------:R-:W-:Y:S01]  /*1a20*/  SEL R8, R35, RZ, P4 ;  /* 0x000000ff23087207 */ /* 0x000fe20002000000 */
[----:B------:R-:W-:Y:S02]  /*1a30*/  IMAD.MOV.U32 R35, RZ, RZ, RZ ;  /* 0x000000ffff237224 */ /* 0x000fe400078e00ff */
[----:B------:R-:W-:-:S04]  /*1a40*/  IMAD.WIDE R4, R5, 0x4, R62 ;  /* 0x0000000405047825 */ /* 0x000fc800078e023e */
[C---:B0-----:R-:W-:Y:S01]  /*1a50*/  VIADD R2, R40.reuse, 0x1 ;  /* 0x0000000128027836 */ /* 0x041fe20000000000 */
[----:B------:R-:W-:Y:S01]  /*1a60*/  P2R R71, PR, RZ, 0x10 ;  /* 0x00000010ff477803 */ /* 0x000fe20000000000 */
[----:B------:R-:W-:Y:S01]  /*1a70*/  IMAD.IADD R3, R40, 0x1, R7 ;  /* 0x0000000128037824 */ /* 0x000fe200078e0207 */
[----:B------:R0:W3:Y:S01]  /*1a80*/  @P2 LDG.E R35, desc[UR4][R4.64] ;  /* 0x0000000404232981 */ /* 0x0000e2000c1e1900 */
[----:B------:R-:W-:Y:S01]  /*1a90*/  VIADD R7, R14, 0x201 ;  /* 0x000002010e077836 */ /* 0x000fe20000000000 */
[----:B------:R-:W-:Y:S01]  /*1aa0*/  ISETP.LT.AND P4, PT, R2, R15, !P0 ;  /* 0x0000000f0200720c */ /* 0x000fe20004781270 */
[----:B------:R-:W-:Y:S02]  /*1ab0*/  FADD R69, R43, R8 ;  /* 0x000000082b457221 */ /* 0x000fe40000000000 */
[----:B0-----:R-:W-:-:S05]  /*1ac0*/  IMAD.HI R4, R7, 0x2aaaaaab, RZ ;  /* 0x2aaaaaab07047827 */ /* 0x001fca00078e02ff */
[----:B------:R-:W-:Y:S01]  /*1ad0*/  LEA.HI R4, R4, R4, RZ, 0x1 ;  /* 0x0000000404047211 */ /* 0x000fe200078f08ff */
[----:B------:R-:W-:Y:S02]  /*1ae0*/  IMAD.MOV.U32 R8, RZ, RZ, RZ ;  /* 0x000000ffff087224 */ /* 0x000fe400078e00ff */
[----:B------:R-:W-:-:S04]  /*1af0*/  IMAD.WIDE R2, R3, 0x4, R62 ;  /* 0x0000000403027825 */ /* 0x000fc800078e023e */
[----:B------:R-:W-:Y:S01]  /*1b00*/  IMAD R4, R4, -0x6, R7 ;  /* 0xfffffffa04047824 */ /* 0x000fe200078e0207 */
[----:B------:R0:W3:Y:S01]  /*1b10*/  @P4 LDG.E R8, desc[UR4][R2.64] ;  /* 0x0000000402084981 */ /* 0x0000e2000c1e1900 */
[----:B------:R-:W-:Y:S02]  /*1b20*/  VIADD R66, R30, 0x2 ;  /* 0x000000021e427836 */ /* 0x000fe40000000000 */
[C---:B0-----:R-:W-:Y:S01]  /*1b30*/  IMAD.SHL.U32 R3, R4.reuse, 0x4, RZ ;  /* 0x0000000404037824 */ /* 0x041fe200078e00ff */
[----:B------:R-:W-:Y:S01]  /*1b40*/  LEA R4, R4, 0xd, 0x3 ;  /* 0x0000000d04047811 */ /* 0x000fe200078e18ff */
[----:B------:R-:W-:-:S03]  /*1b50*/  VIADD R2, R14, 0x200 ;  /* 0x000002000e027836 */ /* 0x000fc60000000000 */
[----:B------:R-:W-:Y:S02]  /*1b60*/  PRMT R3, R3, 0x8880, RZ ;  /* 0x0000888003037816 */ /* 0x000fe400000000ff */
[----:B------:R-:W-:Y:S01]  /*1b70*/  PRMT R5, R4, 0x8880, RZ ;  /* 0x0000888004057816 */ /* 0x000fe200000000ff */
[----:B------:R-:W-:Y:S02]  /*1b80*/  FADD R6, R41, R6 ;  /* 0x0000000629067221 */ /* 0x000fe40000000000 */
[----:B------:R-:W-:Y:S01]  /*1b90*/  IMAD.MOV.U32 R4, RZ, RZ, R3 ;  /* 0x000000ffff047224 */ /* 0x000fe200078e0003 */
[----:B------:R-:W-:Y:S01]  /*1ba0*/  P2R R41, PR, RZ, 0x4 ;  /* 0x00000004ff297803 */ /* 0x000fe20000000000 */
[----:B------:R-:W-:Y:S01]  /*1bb0*/  IMAD.HI R3, R2, 0x2aaaaaab, RZ ;  /* 0x2aaaaaab02037827 */ /* 0x000fe200078e02ff */
[----:B------:R-:W-:-:S03]  /*1bc0*/  ISETP.LT.AND P2, PT, R66, R31, !P1 ;  /* 0x0000001f4200720c */ /* 0x000fc60004f41270 */
[----:B------:R-:W-:Y:S01]  /*1bd0*/  VIADD R31, R39, 0x2 ;  /* 0x00000002271f7836 */ /* 0x000fe20000000000 */
[----:B------:R-:W-:Y:S01]  /*1be0*/  LEA.HI R3, R3, R3, RZ, 0x1 ;  /* 0x0000000303037211 */ /* 0x000fe200078f08ff */
[----:B------:R-:W-:Y:S02]  /*1bf0*/  VIADD R78, R12, 0x2 ;  /* 0x000000020c4e7836 */ /* 0x000fe40000000000 */
[----:B------:R-:W-:Y:S01]  /*1c00*/  VIADD R66, R40, 0x2 ;  /* 0x0000000228427836 */ /* 0x000fe20000000000 */
[----:B------:R-:W-:Y:S01]  /*1c10*/  ISETP.LT.AND P1, PT, R31, R38, !P1 ;  /* 0x000000261f00720c */ /* 0x000fe20004f21270 */
[----:B------:R-:W-:-:S03]  /*1c20*/  IMAD.HI R7, R3, 0x2aaaaaab, RZ ;  /* 0x2aaaaaab03077827 */ /* 0x000fc600078e02ff */
[----:B------:R-:W-:Y:S01]  /*1c30*/  P2R R55, PR, RZ, 0x2 ;  /* 0x00000002ff377803 */ /* 0x000fe20000000000 */
[----:B------:R-:W-:Y:S01]  /*1c40*/  IMAD R5, R5, 0x2aab, RZ ;  /* 0x00002aab05057824 */ /* 0x000fe200078e02ff */
[----:B------:R-:W-:Y:S01]  /*1c50*/  ISETP.LT.AND P1, PT, R78, R25, !P0 ;  /* 0x000000194e00720c */ /* 0x000fe20004721270 */
[----:B------:R-:W-:Y:S01]  /*1c60*/  IMAD R4, R4, 0x5556, RZ ;  /* 0x0000555604047824 */ /* 0x000fe200078e02ff */
[----:B------:R-:W-:Y:S02]  /*1c70*/  ISETP.LT.AND P0, PT, R66, R15, !P0 ;  /* 0x0000000f4200720c */ /* 0x000fe40004701270 */
[----:B------:R-:W-:Y:S02]  /*1c80*/  LEA.HI R66, R7, R7, RZ, 0x1 ;  /* 0x0000000707427211 */ /* 0x000fe400078f08ff */
[----:B------:R-:W-:Y:S02]  /*1c90*/  SHF.R.S32.HI R5, RZ, 0x10, R5 ;  /* 0x00000010ff057819 */ /* 0x000fe40000011405 */
[----:B------:R-:W-:Y:S01]  /*1ca0*/  SHF.R.S32.HI R4, RZ, 0x10, R4 ;  /* 0x00000010ff047819 */ /* 0x000fe20000011404 */
[----:B------:R-:W-:Y:S01]  /*1cb0*/  IMAD R7, R66, -0x6, R3 ;  /* 0xfffffffa42077824 */ /* 0x000fe200078e0203 */
[----:B------:R-:W-:Y:S01]  /*1cc0*/  LOP3.LUT R25, R5, 0xffff, RZ, 0xc0, !PT ;  /* 0x0000ffff05197812 */ /* 0x000fe200078ec0ff */
[----:B------:R-:W-:Y:S01]  /*1cd0*/  IMAD R3, R3, -0x6, R2 ;  /* 0xfffffffa03037824 */ /* 0x000fe200078e0202 */
[----:B------:R-:W-:-:S02]  /*1ce0*/  LOP3.LUT R15, R4, 0xffff, RZ, 0xc0, !PT ;  /* 0x0000ffff040f7812 */ /* 0x000fc400078ec0ff */
[----:B------:R-:W-:Y:S02]  /*1cf0*/  PRMT R4, R4, 0x5410, R5 ;  /* 0x0000541004047816 */ /* 0x000fe40000000005 */
[----:B------:R-:W-:Y:S01]  /*1d00*/  SHF.R.U32.HI R66, RZ, 0xf, R25 ;  /* 0x0000000fff427819 */ /* 0x000fe20000011619 */
[----:B------:R-:W-:Y:S01]  /*1d10*/  IMAD.SHL.U32 R25, R3, 0x4, RZ ;  /* 0x0000000403197824 */ /* 0x000fe200078e00ff */
[----:B------:R-:W-:Y:S02]  /*1d20*/  P2R R93, PR, RZ, 0x20 ;  /* 0x00000020ff5d7803 */ /* 0x000fe40000000000 */
[----:B------:R-:W-:Y:S02]  /*1d30*/  P2R R67, PR, RZ, 0x20 ;  /* 0x00000020ff437803 */ /* 0x000fe40000000000 */
[----:B------:R-:W-:Y:S01]  /*1d40*/  SHF.R.U32.HI R5, RZ, 0xf, R15 ;  /* 0x0000000fff057819 */ /* 0x000fe2000001160f */
[----:B------:R-:W-:Y:S01]  /*1d50*/  IMAD.SHL.U32 R15, R7, 0x4, RZ ;  /* 0x00000004070f7824 */ /* 0x000fe200078e00ff */
[----:B------:R-:W-:-:S02]  /*1d60*/  ISETP.NE.AND P5, PT, R27, RZ, PT ;  /* 0x000000ff1b00720c */ /* 0x000fc40003fa5270 */
[----:B------:R-:W-:Y:S02]  /*1d70*/  PRMT R5, R5, 0x5410, R66 ;  /* 0x0000541005057816 */ /* 0x000fe40000000042 */
[----:B------:R-:W-:Y:S02]  /*1d80*/  SEL R26, R26, RZ, P5 ;  /* 0x000000ff1a1a7207 */ /* 0x000fe40002800000 */
[----:B------:R-:W-:Y:S02]  /*1d90*/  PRMT R66, R25, 0x8880, RZ ;  /* 0x0000888019427816 */ /* 0x000fe400000000ff */
[----:B------:R-:W-:Y:S01]  /*1da0*/  PRMT R25, R15, 0x8880, RZ ;  /* 0x000088800f197816 */ /* 0x000fe200000000ff */
[----:B------:R-:W-:Y:S01]  /*1db0*/  FADD R69, R69, R26 ;  /* 0x0000001a45457221 */ /* 0x000fe20000000000 */
[----:B------:R-:W-:Y:S02]  /*1dc0*/  IMAD.SHL.U32 R26, R3, 0x8, RZ ;  /* 0x00000008031a7824 */ /* 0x000fe400078e00ff */
[----:B------:R-:W-:-:S02]  /*1dd0*/  IMAD.MOV.U32 R15, RZ, RZ, R66 ;  /* 0x000000ffff0f7224 */ /* 0x000fc400078e0042 */
[----:B------:R-:W-:Y:S02]  /*1de0*/  IMAD.MOV.U32 R3, RZ, RZ, R25 ;  /* 0x000000ffff037224 */ /* 0x000fe400078e0019 */
[----:B------:R-:W-:Y:S02]  /*1df0*/  IMAD.SHL.U32 R7, R7, 0x8, RZ ;  /* 0x0000000807077824 */ /* 0x000fe400078e00ff */
[----:B------:R-:W-:Y:S02]  /*1e00*/  IMAD R15, R15, 0x5556, RZ ;  /* 0x000055560f0f7824 */ /* 0x000fe400078e02ff */
[----:B------:R-:W-:Y:S01]  /*1e10*/  IMAD R3, R3, 0x5556, RZ ;  /* 0x0000555603037824 */ /* 0x000fe200078e02ff */
[----:B------:R-:W-:Y:S02]  /*1e20*/  PRMT R25, R26, 0x5410, R7 ;  /* 0x000054101a197816 */ /* 0x000fe40000000007 */
[----:B------:R-:W-:Y:S02]  /*1e30*/  P2R R38, PR, RZ, 0x4 ;  /* 0x00000004ff267803 */ /* 0x000fe40000000000 */
[----:B------:R-:W-:-:S02]  /*1e40*/  SHF.R.S32.HI R26, RZ, 0x10, R15 ;  /* 0x00000010ff1a7819 */ /* 0x000fc4000001140f */
[----:B------:R-:W-:Y:S02]  /*1e50*/  ISETP.NE.AND P2, PT, R54, RZ, PT ;  /* 0x000000ff3600720c */ /* 0x000fe40003f45270 */
[----:B------:R-:W-:Y:S02]  /*1e60*/  SHF.R.S32.HI R3, RZ, 0x10, R3 ;  /* 0x00000010ff037819 */ /* 0x000fe40000011403 */
[----:B------:R-:W-:Y:S02]  /*1e70*/  LOP3.LUT R7, R26, 0xffff, RZ, 0xc0, !PT ;  /* 0x0000ffff1a077812 */ /* 0x000fe400078ec0ff */
[----:B------:R-:W-:Y:S02]  /*1e80*/  ISETP.NE.AND P6, PT, R52, RZ, PT ;  /* 0x000000ff3400720c */ /* 0x000fe40003fc5270 */
[----:B------:R-:W-:Y:S02]  /*1e90*/  SEL R66, R23, RZ, P2 ;  /* 0x000000ff17427207 */ /* 0x000fe40001000000 */
[----:B------:R-:W-:-:S02]  /*1ea0*/  PRMT R23, R26, 0x5410, R3 ;  /* 0x000054101a177816 */ /* 0x000fc40000000003 */
[----:B------:R-:W-:Y:S02]  /*1eb0*/  LOP3.LUT R3, R3, 0xffff, RZ, 0xc0, !PT ;  /* 0x0000ffff03037812 */ /* 0x000fe400078ec0ff */
[----:B------:R-:W-:Y:S02]  /*1ec0*/  P2R R83, PR, RZ, 0x8 ;  /* 0x00000008ff537803 */ /* 0x000fe40000000000 */
[----:B------:R-:W-:Y:S02]  /*1ed0*/  P2R R68, PR, RZ, 0x8 ;  /* 0x00000008ff447803 */ /* 0x000fe40000000000 */
[----:B------:R-:W-:Y:S01]  /*1ee0*/  SHF.R.U32.HI R26, RZ, 0xf, R7 ;  /* 0x0000000fff1a7819 */ /* 0x000fe20000011607 */
[----:B------:R-:W-:Y:S01]  /*1ef0*/  VIADD.16x2 R25, R25, 0xd000d ;  /* 0x000d000d19197836 */ /* 0x000fe20000000200 */
[----:B------:R-:W-:Y:S02]  /*1f00*/  SEL R7, R32, RZ, P6 ;  /* 0x000000ff20077207 */ /* 0x000fe40003000000 */
[----:B------:R-:W-:-:S02]  /*1f10*/  ISETP.NE.AND P3, PT, R36, RZ, PT ;  /* 0x000000ff2400720c */ /* 0x000fc40003f65270 */
[----:B------:R-:W-:Y:S01]  /*1f20*/  SHF.R.U32.HI R3, RZ, 0xf, R3 ;  /* 0x0000000fff037819 */ /* 0x000fe20000011603 */
[----:B------:R-:W-:Y:S01]  /*1f30*/  FADD R7, R6, R7 ;  /* 0x0000000706077221 */ /* 0x000fe20000000000 */
[----:B------:R-:W-:Y:S02]  /*1f40*/  P2R R73, PR, RZ, 0x8 ;  /* 0x00000008ff497803 */ /* 0x000fe40000000000 */
[----:B------:R-:W-:Y:S02]  /*1f50*/  ISETP.NE.AND P3, PT, R44, RZ, PT ;  /* 0x000000ff2c00720c */ /* 0x000fe40003f65270 */
[--C-:B------:R-:W-:Y:S02]  /*1f60*/  PRMT R26, R26, 0x5410, R3.reuse ;  /* 0x000054101a1a7816 */ /* 0x100fe40000000003 */
[----:B------:R-:W-:Y:S01]  /*1f70*/  PRMT R6, R25, 0x7632, R6 ;  /* 0x0000763219067816 */ /* 0x000fe20000000006 */
[----:B------:R-:W-:Y:S01]  /*1f80*/  FADD R66, R69, R66 ;  /* 0x0000004245427221 */ /* 0x000fe20000000000 */
[----:B------:R-:W-:-:S02]  /*1f90*/  PRMT R3, R25, 0x7610, R3 ;  /* 0x0000761019037816 */ /* 0x000fc40000000003 */
[----:B------:R-:W-:Y:S02]  /*1fa0*/  P2R R69, PR, RZ, 0x8 ;  /* 0x00000008ff457803 */ /* 0x000fe40000000000 */
[----:B------:R-:W-:Y:S02]  /*1fb0*/  ISETP.NE.AND P3, PT, R58, RZ, PT ;  /* 0x000000ff3a00720c */ /* 0x000fe40003f65270 */
[----:B------:R-:W-:Y:S02]  /*1fc0*/  PRMT R6, R6, 0x8880, RZ ;  /* 0x0000888006067816 */ /* 0x000fe400000000ff */
[----:B------:R-:W-:Y:S02]  /*1fd0*/  PRMT R15, R3, 0x8880, RZ ;  /* 0x00008880030f7816 */ /* 0x000fe400000000ff */
[----:B------:R-:W-:Y:S01]  /*1fe0*/  SEL R32, R33, RZ, P3 ;  /* 0x000000ff21207207 */ /* 0x000fe20001800000 */
[----:B------:R-:W-:Y:S02]  /*1ff0*/  IMAD.MOV.U32 R3, RZ, RZ, R6 ;  /* 0x000000ffff037224 */ /* 0x000fe400078e0006 */
[----:B------:R-:W-:Y:S01]  /*2000*/  IMAD.MOV.U32 R6, RZ, RZ, R15 ;  /* 0x000000ffff067224 */ /* 0x000fe200078e000f */
[----:B------:R-:W-:Y:S01]  /*2010*/  ISETP.NE.AND P3, PT, R69, RZ, PT ;  /* 0x000000ff4500720c */ /* 0x000fe20003f65270 */
[----:B------:R-:W-:Y:S01]  /*2020*/  FADD R32, R7, R32 ;  /* 0x0000002007207221 */ /* 0x000fe20000000000 */
[----:B------:R-:W-:-:S02]  /*2030*/  IMAD R3, R3, 0x2aab, RZ ;  /* 0x00002aab03037824 */ /* 0x000fc400078e02ff */
[----:B------:R-:W-:Y:S01]  /*2040*/  IMAD R7, R6, 0x2aab, RZ ;  /* 0x00002aab06077824 */ /* 0x000fe200078e02ff */
[----:B------:R-:W-:Y:S01]  /*2050*/  SEL R15, R24, RZ, P3 ;  /* 0x000000ff180f7207 */ /* 0x000fe20001800000 */
[----:B------:R-:W-:Y:S01]  /*2060*/  IMAD.HI R2, R2, 0x38e38e39, RZ ;  /* 0x38e38e3902027827 */ /* 0x000fe200078e02ff */
[----:B------:R-:W-:Y:S02]  /*2070*/  P2R R103, PR, RZ, 0x2 ;  /* 0x00000002ff677803 */ /* 0x000fe40000000000 */
[----:B------:R-:W-:Y:S02]  /*2080*/  P2R R31, PR, RZ, 0x1 ;  /* 0x00000001ff1f7803 */ /* 0x000fe40000000000 */
[----:B------:R-:W-:Y:S02]  /*2090*/  SHF.R.S32.HI R6, RZ, 0x10, R3 ;  /* 0x00000010ff067819 */ /* 0x000fe40000011403 */
[----:B------:R-:W-:Y:S02]  /*20a0*/  SHF.R.S32.HI R7, RZ, 0x10, R7 ;  /* 0x00000010ff077819 */ /* 0x000fe40000011407 */
[----:B------:R-:W-:-:S02]  /*20b0*/  ISETP.NE.AND P0, PT, R29, RZ, PT ;  /* 0x000000ff1d00720c */ /* 0x000fc40003f05270 */
[----:B------:R-:W-:Y:S01]  /*20c0*/  ISETP.NE.AND P1, PT, R97, RZ, PT ;  /* 0x000000ff6100720c */ /* 0x000fe20003f25270 */
[----:B------:R-:W-:Y:S01]  /*20d0*/  FADD R25, R32, R15 ;  /* 0x0000000f20197221 */ /* 0x000fe20000000000 */
[----:B------:R-:W-:Y:S02]  /*20e0*/  LOP3.LUT R15, R6, 0xffff, RZ, 0xc0, !PT ;  /* 0x0000ffff060f7812 */ /* 0x000fe400078ec0ff */
[----:B------:R-:W-:Y:S01]  /*20f0*/  PRMT R24, R7, 0x5410, R6 ;  /* 0x0000541007187816 */ /* 0x000fe20000000006 */
[----:B------:R-:W-:Y:S01]  /*2100*/  VIADD.16x2 R23, R23, R26 ;  /* 0x0000001a17177236 */ /* 0x000fe20000000200 */
[----:B--2---:R-:W-:Y:S02]  /*2110*/  SEL R6, R47, RZ, P0 ;  /* 0x000000ff2f067207 */ /* 0x004fe40000000000 */
[----:B-----5:R-:W-:Y:S02]  /*2120*/  SEL R59, R59, RZ, P1 ;  /* 0x000000ff3b3b7207 */ /* 0x020fe40000800000 */
[----:B------:R-:W-:-:S02]  /*2130*/  SHF.R.U32.HI R3, RZ, 0x1f, R2 ;  /* 0x0000001fff037819 */ /* 0x000fc40000011602 */
[----:B------:R-:W-:Y:S01]  /*2140*/  LOP3.LUT R7, R7, 0xffff, RZ, 0xc0, !PT ;  /* 0x0000ffff07077812 */ /* 0x000fe200078ec0ff */
[--C-:B------:R-:W-:Y:S01]  /*2150*/  FADD R59, R59, R6.reuse ;  /* 0x000000063b3b7221 */ /* 0x100fe20000000000 */
[----:B------:R-:W-:Y:S02]  /*2160*/  LEA.HI R32, R2, R3, RZ, 0x1d ;  /* 0x0000000302207211 */ /* 0x000fe400078fe8ff */
[----:B------:R-:W-:Y:S02]  /*2170*/  SHF.R.U32.HI R2, RZ, 0xf, R15 ;  /* 0x0000000fff027819 */ /* 0x000fe4000001160f */
[----:B------:R-:W-:Y:S02]  /*2180*/  SHF.R.U32.HI R3, RZ, 0xf, R7 ;  /* 0x0000000fff037819 */ /* 0x000fe40000011607 */
[----:B------:R-:W-:Y:S02]  /*2190*/  PRMT R6, R23, 0x7610, R6 ;  /* 0x0000761017067816 */ /* 0x000fe40000000006 */
[----:B------:R-:W-:-:S02]  /*21a0*/  P2R R43, PR, RZ, 0x10 ;  /* 0x00000010ff2b7803 */ /* 0x000fc40000000000 */
[----:B------:R-:W-:Y:S02]  /*21b0*/  P2R R72, PR, RZ, 0x10 ;  /* 0x00000010ff487803 */ /* 0x000fe40000000000 */
[----:B------:R-:W-:Y:S02]  /*21c0*/  ISETP.NE.AND P4, PT, R10, RZ, PT ;  /* 0x000000ff0a00720c */ /* 0x000fe40003f85270 */
[----:B------:R-:W-:Y:S02]  /*21d0*/  ISETP.NE.AND P2, PT, R94, RZ, PT ;  /* 0x000000ff5e00720c */ /* 0x000fe40003f45270 */
[----:B------:R-:W-:Y:S02]  /*21e0*/  ISETP.NE.AND P6, PT, R75, RZ, PT ;  /* 0x000000ff4b00720c */ /* 0x000fe40003fc5270 */
[----:B------:R-:W-:Y:S02]  /*21f0*/  PRMT R3, R3, 0x5410, R2 ;  /* 0x0000541003037816 */ /* 0x000fe40000000002 */
[----:B------:R-:W-:-:S02]  /*2200*/  LOP3.LUT R7, R6, 0xffff, RZ, 0xc0, !PT ;  /* 0x0000ffff06077812 */ /* 0x000fc400078ec0ff */
[----:B------:R-:W-:Y:S02]  /*2210*/  ISETP.NE.AND P3, PT, R73, RZ, PT ;  /* 0x000000ff4900720c */ /* 0x000fe40003f65270 */
[----:B------:R-:W-:Y:S02]  /*2220*/  SEL R17, R17, RZ, P4 ;  /* 0x000000ff11117207 */ /* 0x000fe40002000000 */
[----:B------:R-:W-:Y:S02]  /*2230*/  SEL R20, R20, RZ, P2 ;  /* 0x000000ff14147207 */ /* 0x000fe40001000000 */
[----:B----4-:R-:W-:Y:S02]  /*2240*/  SEL R50, R50, RZ, P6 ;  /* 0x000000ff32327207 */ /* 0x010fe40003000000 */
[----:B------:R-:W-:Y:S01]  /*2250*/  PRMT R2, R23, 0x7632, R2 ;  /* 0x0000763217027816 */ /* 0x000fe20000000002 */
[----:B------:R-:W-:Y:S01]  /*2260*/  VIADD.16x2 R24, R24, R3 ;  /* 0x0000000318187236 */ /* 0x000fe20000000200 */
[----:B------:R-:W-:-:S02]  /*2270*/  ISETP.NE.AND P5, PT, R9, RZ, PT ;  /* 0x000000ff0900720c */ /* 0x000fc40003fa5270 */
[----:B------:R-:W-:Y:S01]  /*2280*/  PRMT R23, R7, 0x8880, RZ ;  /* 0x0000888007177816 */ /* 0x000fe200000000ff */
[----:B------:R-:W-:Y:S01]  /*2290*/  FADD R20, R17, R20 ;  /* 0x0000001411147221 */ /* 0x000fe20000000000 */
[----:B------:R-:W-:Y:S01]  /*22a0*/  SEL R78, R37, RZ, P3 ;  /* 0x000000ff254e7207 */ /* 0x000fe20001800000 */
[----:B------:R-:W-:Y:S01]  /*22b0*/  FADD R37, R59, R50 ;  /* 0x000000323b257221 */ /* 0x000fe20000000000 */
[----:B------:R-:W-:Y:S02]  /*22c0*/  SEL R15, R46, RZ, P5 ;  /* 0x000000ff2e0f7207 */ /* 0x000fe40002800000 */
[C---:B------:R-:W-:Y:S02]  /*22d0*/  LOP3.LUT R17, R2.reuse, 0xffff, RZ, 0xc0, !PT ;  /* 0x0000ffff02117812 */ /* 0x040fe400078ec0ff */
[----:B------:R-:W-:Y:S01]  /*22e0*/  PRMT R59, R2, 0x8880, RZ ;  /* 0x00008880023b7816 */ /* 0x000fe200000000ff */
[----:B------:R-:W-:Y:S01]  /*22f0*/  IMAD.MOV.U32 R2, RZ, RZ, R23 ;  /* 0x000000ffff027224 */ /* 0x000fe200078e0017 */
[----:B------:R-:W-:Y:S01]  /*2300*/  LOP3.LUT R7, R24, 0xffff, RZ, 0xc0, !PT ;  /* 0x0000ffff18077812 */ /* 0x000fe200078ec0ff */
[----:B------:R-:W-:Y:S01]  /*2310*/  FADD R15, R66, R15 ;  /* 0x0000000f420f7221 */ /* 0x000fe20000000000 */
[----:B------:R-:W-:Y:S01]  /*2320*/  PRMT R3, R24, 0x7632, R3 ;  /* 0x0000763218037816 */ /* 0x000fe20000000003 */
[----:B------:R-:W-:Y:S01]  /*2330*/  VIADD R23, R2, 0x1 ;  /* 0x0000000102177836 */ /* 0x000fe20000000000 */
[----:B------:R-:W-:-:S02]  /*2340*/  PRMT R66, R7, 0x8880, RZ ;  /* 0x0000888007427816 */ /* 0x000fc400000000ff */
[----:B------:R-:W-:Y:S02]  /*2350*/  PRMT R46, R3, 0x8880, RZ ;  /* 0x00008880032e7816 */ /* 0x000fe400000000ff */
[----:B------:R-:W-:Y:S01]  /*2360*/  ISETP.GE.AND P2, PT, R23, R66, PT ;  /* 0x000000421700720c */ /* 0x000fe20003f46270 */
[----:B------:R-:W-:Y:S01]  /*2370*/  IMAD.SHL.U32 R32, R32, 0x40, RZ ;  /* 0x0000004020207824 */ /* 0x000fe200078e00ff */
[----:B------:R-:W-:Y:S02]  /*2380*/  ISETP.NE.AND P5, PT, R67, RZ, PT ;  /* 0x000000ff4300720c */ /* 0x000fe40003fa5270 */
[----:B------:R-:W-:Y:S01]  /*2390*/  ISETP.LT.AND P6, PT, R59, R46, !P2 ;  /* 0x0000002e3b00720c */ /* 0x000fe200057c1270 */
[----:B------:R-:W-:Y:S01]  /*23a0*/  VIADD.16x2 R67, R4, R5 ;  /* 0x0000000504437236 */ /* 0x000fe20000000200 */
[----:B------:R-:W-:Y:S02]  /*23b0*/  ISETP.NE.AND P0, PT, R88, RZ, PT ;  /* 0x000000ff5800720c */ /* 0x000fe40003f05270 */
[----:B------:R-:W-:-:S02]  /*23c0*/  PRMT R17, R17, 0x8880, RZ ;  /* 0x0000888011117816 */ /* 0x000fc400000000ff */
[----:B------:R-:W-:Y:S02]  /*23d0*/  ISETP.NE.AND P2, PT, R70, RZ, PT ;  /* 0x000000ff4600720c */ /* 0x000fe40003f45270 */
[----:B------:R-:W-:Y:S01]  /*23e0*/  SEL R22, R22, RZ, P0 ;  /* 0x000000ff16167207 */ /* 0x000fe20000000000 */
[----:B------:R-:W-:Y:S01]  /*23f0*/  IMAD R33, R17, 0x8, R32 ;  /* 0x0000000811217824 */ /* 0x000fe200078e0220 */
[----:B------:R-:W-:Y:S02]  /*2400*/  SEL R7, R0, RZ, P2 ;  /* 0x000000ff00077207 */ /* 0x000fe40001000000 */
[----:B------:R-:W-:Y:S02]  /*2410*/  ISETP.NE.AND P4, PT, R53, RZ, PT ;  /* 0x000000ff3500720c */ /* 0x000fe40003f85270 */
[----:B------:R-:W-:Y:S01]  /*2420*/  PRMT R0, R67, 0x7610, R0 ;  /* 0x0000761043007816 */ /* 0x000fe20000000000 */
[----:B------:R-:W-:Y:S01]  /*2430*/  FADD R47, R25, R78 ;  /* 0x0000004e192f7221 */ /* 0x000fe20000000000 */
[----:B------:R-:W-:-:S02]  /*2440*/  VIADD R25, R33, 0x1 ;  /* 0x0000000121197836 */ /* 0x000fc40000000000 */
[----:B------:R-:W-:Y:S01]  /*2450*/  FADD R50, R20, R7 ;  /* 0x0000000714327221 */ /* 0x000fe20000000000 */
[----:B------:R-:W-:Y:S01]  /*2460*/  FADD R22, R37, R22 ;  /* 0x0000001625167221 */ /* 0x000fe20000000000 */
[----:B------:R-:W-:Y:S02]  /*2470*/  SEL R37, R48, RZ, P4 ;  /* 0x000000ff30257207 */ /* 0x000fe40002000000 */
[----:B------:R-:W-:Y:S01]  /*2480*/  LOP3.LUT R7, R0, 0xffff, RZ, 0xc0, !PT ;  /* 0x0000ffff00077812 */ /* 0x000fe200078ec0ff */
[----:B------:R-:W-:Y:S01]  /*2490*/  IMAD.IADD R5, R2, 0x1, R25 ;  /* 0x0000000102057824 */ /* 0x000fe200078e0219 */
[----:B------:R-:W-:Y:S01]  /*24a0*/  PRMT R20, R67, 0x7632, R20 ;  /* 0x0000763243147816 */ /* 0x000fe20000000014 */
[----:B------:R-:W-:Y:S01]  /*24b0*/  FADD R37, R22, R37 ;  /* 0x0000002516257221 */ /* 0x000fe20000000000 */
[----:B------:R-:W-:Y:S01]  /*24c0*/  PRMT R106, R7, 0x8880, RZ ;  /* 0x00008880076a7816 */ /* 0x000fe200000000ff */
[----:B------:R-:W-:Y:S01]  /*24d0*/  IMAD.MOV.U32 R26, RZ, RZ, RZ ;  /* 0x000000ffff1a7224 */ /* 0x000fe200078e00ff */
[----:B------:R-:W-:Y:S01]  /*24e0*/  LOP3.LUT R22, R20, 0xffff, RZ, 0xc0, !PT ;  /* 0x0000ffff14167812 */ /* 0x000fe200078ec0ff */
[----:B------:R-:W-:Y:S01]  /*24f0*/  IMAD.WIDE R4, R5, 0x4, R62 ;  /* 0x0000000405047825 */ /* 0x000fe200078e023e */
[----:B------:R-:W-:-:S02]  /*2500*/  ISETP.NE.AND P3, PT, R68, RZ, PT ;  /* 0x000000ff4400720c */ /* 0x000fc40003f65270 */
[----:B------:R-:W-:Y:S01]  /*2510*/  PRMT R68, R22, 0x8880, RZ ;  /* 0x0000888016447816 */ /* 0x000fe200000000ff */
[C---:B------:R-:W-:Y:S01]  /*2520*/  VIADD R73, R106.reuse, 0x1 ;  /* 0x000000016a497836 */ /* 0x040fe20000000000 */
[----:B------:R-:W-:Y:S01]  /*2530*/  P2R R84, PR, RZ, 0x40 ;  /* 0x00000040ff547803 */ /* 0x000fe20000000000 */
[----:B------:R0:W2:Y:S01]  /*2540*/  @P6 LDG.E R26, desc[UR4][R4.64] ;  /* 0x00000004041a6981 */ /* 0x0000a2000c1e1900 */
[----:B------:R-:W-:Y:S01]  /*2550*/  ISETP.NE.AND P6, PT, R65, RZ, PT ;  /* 0x000000ff4100720c */ /* 0x000fe20003fc5270 */
[----:B------:R-:W-:Y:S01]  /*2560*/  VIADD R77, R106, 0x2 ;  /* 0x000000026a4d7836 */ /* 0x000fe20000000000 */
[----:B------:R-:W-:Y:S01]  /*2570*/  ISETP.GE.AND P2, PT, R73, R68, PT ;  /* 0x000000444900720c */ /* 0x000fe20003f46270 */
[----:B------:R-:W-:Y:S01]  /*2580*/  VIADD R87, R2, 0x2 ;  /* 0x0000000202577836 */ /* 0x000fe20000000000 */
[----:B------:R-:W-:Y:S02]  /*2590*/  ISETP.NE.AND P4, PT, R56, RZ, PT ;  /* 0x000000ff3800720c */ /* 0x000fe40003f85270 */
[----:B------:R-:W-:-:S02]  /*25a0*/  PRMT R6, R6, 0x8880, RZ ;  /* 0x0000888006067816 */ /* 0x000fc400000000ff */
[----:B0-----:R-:W-:Y:S02]  /*25b0*/  SEL R4, R49, RZ, P6 ;  /* 0x000000ff31047207 */ /* 0x001fe40003000000 */
[----:B------:R-:W-:Y:S02]  /*25c0*/  ISETP.LT.AND P6, PT, R59, R46, !P2 ;  /* 0x0000002e3b00720c */ /* 0x000fe400057c1270 */
[----:B------:R-:W-:Y:S01]  /*25d0*/  ISETP.GE.AND P2, PT, R77, R68, PT ;  /* 0x000000444d00720c */ /* 0x000fe20003f46270 */
[----:B------:R-:W-:Y:S01]  /*25e0*/  IMAD.IADD R5, R106, 0x1, R25 ;  /* 0x000000016a057824 */ /* 0x000fe200078e0219 */
[----:B------:R-:W-:Y:S02]  /*25f0*/  SEL R7, R18, RZ, P4 ;  /* 0x000000ff12077207 */ /* 0x000fe40002000000 */
[----:B------:R-:W-:Y:S02]  /*2600*/  ISETP.NE.AND P1, PT, R11, RZ, PT ;  /* 0x000000ff0b00720c */ /* 0x000fe40003f25270 */
[----:B------:R-:W-:-:S02]  /*2610*/  ISETP.LT.AND P0, PT, R59, R46, !P2 ;  /* 0x0000002e3b00720c */ /* 0x000fc40005701270 */
[----:B------:R-:W-:Y:S01]  /*2620*/  PRMT R25, R24, 0x8880, RZ ;  /* 0x0000888018197816 */ /* 0x000fe200000000ff */
[----:B------:R-:W-:Y:S01]  /*2630*/  IMAD.MOV.U32 R24, RZ, RZ, R6 ;  /* 0x000000ffff187224 */ /* 0x000fe200078e0006 */
[----:B------:R-:W-:Y:S01]  /*2640*/  ISETP.GE.AND P2, PT, R87, R66, PT ;  /* 0x000000425700720c */ /* 0x000fe20003f46270 */
[----:B------:R-:W-:Y:S01]  /*2650*/  FADD R7, R50, R7 ;  /* 0x0000000732077221 */ /* 0x000fe20000000000 */
[----:B------:R-:W-:Y:S01]  /*2660*/  SEL R6, R19, RZ, P5 ;  /* 0x000000ff13067207 */ /* 0x000fe20002800000 */
[----:B------:R-:W-:Y:S01]  /*2670*/  VIADD R19, R33, 0x2 ;  /* 0x0000000221137836 */ /* 0x000fe20000000000 */
[----:B------:R-:W-:Y:S02]  /*2680*/  SEL R22, R21, RZ, P1 ;  /* 0x000000ff15167207 */ /* 0x000fe40000800000 */
[-C--:B------:R-:W-:Y:S01]  /*2690*/  ISETP.LT.AND P1, PT, R59, R46.reuse, !P2 ;  /* 0x0000002e3b00720c */ /* 0x080fe20005721270 */
[----:B------:R-:W-:Y:S01]  /*26a0*/  FADD R82, R7, R6 ;  /* 0x0000000607527221 */ /* 0x000fe20000000000 */
[----:B------:R-:W-:Y:S01]  /*26b0*/  IMAD.IADD R7, R2, 0x1, R19 ;  /* 0x0000000102077824 */ /* 0x000fe200078e0213 */
[----:B------:R-:W-:-:S02]  /*26c0*/  ISETP.GE.AND P2, PT, R59, R46, PT ;  /* 0x0000002e3b00720c */ /* 0x000fc40003f46270 */
[----:B------:R-:W-:Y:S02]  /*26d0*/  CS2R R78, SRZ ;  /* 0x00000000004e7805 */ /* 0x000fe4000001ff00 */
[----:B------:R-:W-:Y:S02]  /*26e0*/  PRMT R50, R0, 0x8880, RZ ;  /* 0x0000888000327816 */ /* 0x000fe400000000ff */
[----:B------:R-:W-:Y:S01]  /*26f0*/  PRMT R85, R20, 0x8880, RZ ;  /* 0x0000888014557816 */ /* 0x000fe200000000ff */
[----:B------:R-:W-:Y:S01]  /*2700*/  FADD R69, R37, R4 ;  /* 0x0000000425457221 */ /* 0x000fe20000000000 */
[----:B------:R-:W-:Y:S02]  /*2710*/  IMAD.MOV.U32 R65, RZ, RZ, RZ ;  /* 0x000000ffff417224 */ /* 0x000fe400078e00ff */
[----:B------:R-:W-:Y:S01]  /*2720*/  IMAD.WIDE R6, R7, 0x4, R62 ;  /* 0x0000000407067825 */ /* 0x000fe200078e023e */
[----:B------:R-:W-:-:S03]  /*2730*/  ISETP.LT.AND P5, PT, R50, R85, !P2 ;  /* 0x000000553200720c */ /* 0x000fc600057a1270 */
[----:B------:R-:W-:Y:S01]  /*2740*/  IMAD.WIDE R4, R5, 0x4, R62 ;  /* 0x0000000405047825 */ /* 0x000fe200078e023e */
[----:B------:R0:W4:Y:S01]  /*2750*/  @P1 LDG.E R78, desc[UR4][R6.64] ;  /* 0x00000004064e1981 */ /* 0x000122000c1e1900 */
[----:B------:R-:W-:Y:S02]  /*2760*/  P2R R37, PR, RZ, 0x40 ;  /* 0x00000040ff257803 */ /* 0x000fe40000000000 */
[----:B------:R-:W-:Y:S01]  /*2770*/  P2R R91, PR, RZ, 0x40 ;  /* 0x00000040ff5b7803 */ /* 0x000fe20000000000 */
[----:B------:R1:W5:Y:S01]  /*2780*/  @P6 LDG.E R65, desc[UR4][R4.64] ;  /* 0x0000000404416981 */ /* 0x000362000c1e1900 */
[----:B------:R-:W-:Y:S01]  /*2790*/  ISETP.LT.AND P6, PT, R24, R25, !P2 ;  /* 0x000000191800720c */ /* 0x000fe200057c1270 */
[----:B------:R-:W-:Y:S02]  /*27a0*/  IMAD.MOV.U32 R80, RZ, RZ, RZ ;  /* 0x000000ffff507224 */ /* 0x000fe400078e00ff */
[----:B0-----:R-:W-:-:S04]  /*27b0*/  IMAD.IADD R7, R106, 0x1, R33 ;  /* 0x000000016a077824 */ /* 0x001fc800078e0221 */
[----:B------:R-:W-:-:S04]  /*27c0*/  IMAD.WIDE R6, R7, 0x4, R62 ;  /* 0x0000000407067825 */ /* 0x000fc800078e023e */
[----:B-1----:R-:W-:Y:S01]  /*27d0*/  IMAD.IADD R5, R2, 0x1, R33 ;  /* 0x0000000102057824 */ /* 0x002fe200078e0221 */
[----:B------:R-:W2:Y:S01]  /*27e0*/  @P5 LDG.E R80, desc[UR4][R6.64] ;  /* 0x0000000406505981 */ /* 0x000ea2000c1e1900 */
[----:B------:R-:W-:Y:S02]  /*27f0*/  IMAD.MOV.U32 R67, RZ, RZ, RZ ;  /* 0x000000ffff437224 */ /* 0x000fe400078e00ff */
[----:B------:R-:W-:-:S05]  /*2800*/  IMAD.WIDE R4, R5, 0x4, R62 ;  /* 0x0000000405047825 */ /* 0x000fca00078e023e */
[----:B------:R0:W4:Y:S01]  /*2810*/  @P6 LDG.E R67, desc[UR4][R4.64] ;  /* 0x0000000404436981 */ /* 0x000122000c1e1900 */
[----:B------:R-:W-:-:S04]  /*2820*/  IMAD.IADD R19, R106, 0x1, R19 ;  /* 0x000000016a137824 */ /* 0x000fc800078e0213 */
[----:B0-----:R-:W-:-:S05]  /*2830*/  IMAD.WIDE R4, R19, 0x4, R62 ;  /* 0x0000000413047825 */ /* 0x001fca00078e023e */
[----:B------:R0:W4:Y:S01]  /*2840*/  @P0 LDG.E R79, desc[UR4][R4.64] ;  /* 0x00000004044f0981 */ /* 0x000122000c1e1900 */
[----:B------:R-:W-:-:S04]  /*2850*/  LOP3.LUT R3, R3, 0xffff, RZ, 0xc0, !PT ;  /* 0x0000ffff03037812 */ /* 0x000fc800078ec0ff */
[----:B------:R-:W-:Y:S01]  /*2860*/  PRMT R86, R3, 0x8880, RZ ;  /* 0x0000888003567816 */ /* 0x000fe200000000ff */
[----:B------:R-:W-:Y:S01]  /*2870*/  VIADD R3, R17, 0x1 ;  /* 0x0000000111037836 */ /* 0x000fe20000000000 */
[----:B------:R-:W-:Y:S01]  /*2880*/  SEL R13, R13, RZ, P3 ;  /* 0x000000ff0d0d7207 */ /* 0x000fe20001800000 */
[----:B------:R-:W-:-:S03]  /*2890*/  FADD R69, R69, R22 ;  /* 0x0000001645457221 */ /* 0x000fc60000000000 */
[----:B------:R-:W-:Y:S01]  /*28a0*/  ISETP.GE.AND P2, PT, R3, R86, PT ;  /* 0x000000560300720c */ /* 0x000fe20003f46270 */
[----:B------:R-:W-:Y:S01]  /*28b0*/  FADD R82, R82, R13 ;  /* 0x0000000d52527221 */ /* 0x000fe20000000000 */
[----:B------:R-:W-:Y:S01]  /*28c0*/  P2R R59, PR, RZ, 0x2 ;  /* 0x00000002ff3b7803 */ /* 0x000fe20000000000 */
[----:B------:R-:W-:Y:S01]  /*28d0*/  VIADD R13, R33, 0x8 ;  /* 0x00000008210d7836 */ /* 0x000fe20000000000 */
[----:B------:R-:W-:Y:S02]  /*28e0*/  P2R R22, PR, RZ, 0x2 ;  /* 0x00000002ff167803 */ /* 0x000fe40000000000 */
[----:B------:R-:W-:Y:S01]  /*28f0*/  ISETP.LT.AND P1, PT, R24, R25, !P2 ;  /* 0x000000191800720c */ /* 0x000fe20005721270 */
[----:B0-----:R-:W-:Y:S02]  /*2900*/  IMAD.IADD R5, R2, 0x1, R13 ;  /* 0x0000000102057824 */ /* 0x001fe400078e020d */
[----:B------:R-:W-:Y:S02]  /*2910*/  IMAD.MOV.U32 R3, RZ, RZ, RZ ;  /* 0x000000ffff037224 */ /* 0x000fe400078e00ff */
[----:B------:R-:W-:Y:S01]  /*2920*/  IMAD.WIDE R4, R5, 0x4, R62 ;  /* 0x0000000405047825 */ /* 0x000fe200078e023e */
[----:B------:R-:W-:-:S07]  /*2930*/  P2R R7, PR, RZ, 0x2 ;  /* 0x00000002ff077803 */ /* 0x000fce0000000000 */
[----:B------:R0:W4:Y:S01]  /*2940*/  @P1 LDG.E R3, desc[UR4][R4.64] ;  /* 0x0000000404031981 */ /* 0x000122000c1e1900 */
[----:B------:R-:W-:Y:S01]  /*2950*/  ISETP.LT.AND P1, PT, R50, R85, !P2 ;  /* 0x000000553200720c */ /* 0x000fe20005721270 */
[----:B------:R-:W-:Y:S01]  /*2960*/  IMAD.IADD R21, R106, 0x1, R13 ;  /* 0x000000016a157824 */ /* 0x000fe200078e020d */
[----:B------:R-:W-:-:S03]  /*2970*/  CS2R R98, SRZ ;  /* 0x0000000000627805 */ /* 0x000fc6000001ff00 */
[----:B------:R-:W-:Y:S01]  /*2980*/  IMAD.WIDE R20, R21, 0x4, R62 ;  /* 0x0000000415147825 */ /* 0x000fe200078e023e */
[----:B0-----:R-:W-:-:S03]  /*2990*/  P2R R5, PR, RZ, 0x2 ;  /* 0x00000002ff057803 */ /* 0x001fc60000000000 */
[----:B------:R-:W-:-:S04]  /*29a0*/  VIADD R13, R33, 0x9 ;  /* 0x00000009210d7836 */ /* 0x000fc80000000000 */
[----:B------:R0:W4:Y:S01]  /*29b0*/  @P1 LDG.E R99, desc[UR4][R20.64] ;  /* 0x0000000414631981 */ /* 0x000122000c1e1900 */
[----:B------:R-:W-:Y:S01]  /*29c0*/  ISETP.LT.AND P1, PT, R23, R66, !P2 ;  /* 0x000000421700720c */ /* 0x000fe20005721270 */
[----:B------:R-:W-:Y:S01]  /*29d0*/  IMAD.IADD R19, R2, 0x1, R13 ;  /* 0x0000000102137824 */ /* 0x000fe200078e020d */
[----:B------:R-:W-:Y:S02]  /*29e0*/  P2R R49, PR, RZ, 0x40 ;  /* 0x00000040ff317803 */ /* 0x000fe40000000000 */
[----:B------:R-:W-:Y:S02]  /*29f0*/  CS2R R100, SRZ ;  /* 0x0000000000647805 */ /* 0x000fe4000001ff00 */
[----:B------:R-:W-:Y:S01]  /*2a00*/  ISETP.LT.AND P6, PT, R73, R68, !P2 ;  /* 0x000000444900720c */ /* 0x000fe200057c1270 */
[----:B------:R-:W-:Y:S01]  /*2a10*/  IMAD.WIDE R18, R19, 0x4, R62 ;  /* 0x0000000413127825 */ /* 0x000fe200078e023e */
[----:B------:R-:W-:-:S03]  /*2a20*/  P2R R104, PR, RZ, 0x2 ;  /* 0x00000002ff687803 */ /* 0x000fc60000000000 */
[----:B------:R-:W-:Y:S01]  /*2a30*/  IMAD.IADD R23, R106, 0x1, R13 ;  /* 0x000000016a177824 */ /* 0x000fe200078e020d */
[----:B------:R-:W-:Y:S01]  /*2a40*/  ISETP.LT.AND P3, PT, R77, R68, !P2 ;  /* 0x000000444d00720c */ /* 0x000fe20005761270 */
[----:B------:R-:W-:Y:S01]  /*2a50*/  IMAD.MOV.U32 R77, RZ, RZ, RZ ;  /* 0x000000ffff4d7224 */ /* 0x000fe200078e00ff */
[----:B------:R1:W4:Y:S01]  /*2a60*/  @P1 LDG.E R101, desc[UR4][R18.64] ;  /* 0x0000000412651981 */ /* 0x000322000c1e1900 */
[----:B------:R-:W-:Y:S01]  /*2a70*/  ISETP.NE.AND P1, PT, R22, RZ, PT ;  /* 0x000000ff1600720c */ /* 0x000fe20003f25270 */
[----:B------:R-:W-:Y:S02]  /*2a80*/  VIADD R13, R33, 0xa ;  /* 0x0000000a210d7836 */ /* 0x000fe40000000000 */
[----:B------:R-:W-:Y:S01]  /*2a90*/  IMAD.WIDE R22, R23, 0x4, R62 ;  /* 0x0000000417167825 */ /* 0x000fe200078e023e */
[----:B------:R-:W-:-:S03]  /*2aa0*/  P2R R73, PR, RZ, 0x40 ;  /* 0x00000040ff497803 */ /* 0x000fc60000000000 */
[--C-:B0-----:R-:W-:Y:S01]  /*2ab0*/  IMAD.IADD R21, R2, 0x1, R13.reuse ;  /* 0x0000000102157824 */ /* 0x101fe200078e020d */
[----:B------:R0:W4:Y:S01]  /*2ac0*/  @P6 LDG.E R77, desc[UR4][R22.64] ;  /* 0x00000004164d6981 */ /* 0x000122000c1e1900 */
[----:B------:R-:W-:Y:S01]  /*2ad0*/  IMAD.IADD R13, R106, 0x1, R13 ;  /* 0x000000016a0d7824 */ /* 0x000fe200078e020d */
[----:B------:R-:W-:Y:S01]  /*2ae0*/  ISETP.NE.AND P6, PT, R91, RZ, PT ;  /* 0x000000ff5b00720c */ /* 0x000fe20003fc5270 */
[----:B------:R-:W-:Y:S01]  /*2af0*/  VIADD R17, R17, 0x2 ;  /* 0x0000000211117836 */ /* 0x000fe20000000000 */
[----:B------:R-:W-:Y:S01]  /*2b00*/  ISETP.LT.AND P4, PT, R87, R66, !P2 ;  /* 0x000000425700720c */ /* 0x000fe20005781270 */
[----:B------:R-:W-:Y:S02]  /*2b10*/  IMAD.MOV.U32 R91, RZ, RZ, RZ ;  /* 0x000000ffff5b7224 */ /* 0x000fe400078e00ff */
[--C-:B-1----:R-:W-:Y:S01]  /*2b20*/  IMAD.WIDE R18, R13, 0x4, R62.reuse ;  /* 0x000000040d127825 */ /* 0x102fe200078e023e */
[----:B------:R-:W-:Y:S02]  /*2b30*/  ISETP.GE.AND P2, PT, R17, R86, PT ;  /* 0x000000561100720c */ /* 0x000fe40003f46270 */
[----:B------:R-:W-:Y:S01]  /*2b40*/  P2R R0, PR, RZ, 0x8 ;  /* 0x00000008ff007803 */ /* 0x000fe20000000000 */
[----:B------:R-:W-:Y:S01]  /*2b50*/  VIADD R13, R33, 0x10 ;  /* 0x00000010210d7836 */ /* 0x000fe20000000000 */
[----:B------:R-:W4:Y:S01]  /*2b60*/  @P3 LDG.E R91, desc[UR4][R18.64] ;  /* 0x00000004125b3981 */ /* 0x000f22000c1e1900 */
[----:B------:R-:W-:Y:S01]  /*2b70*/  ISETP.LT.AND P3, PT, R24, R25, !P2 ;  /* 0x000000191800720c */ /* 0x000fe20005761270 */
[----:B------:R-:W-:-:S04]  /*2b80*/  IMAD.WIDE R20, R21, 0x4, R62 ;  /* 0x0000000415147825 */ /* 0x000fc800078e023e */
[----:B------:R-:W-:Y:S01]  /*2b90*/  IMAD.IADD R17, R2, 0x1, R13 ;  /* 0x0000000102117824 */ /* 0x000fe200078e020d */
[----:B------:R1:W4:Y:S01]  /*2ba0*/  @P4 LDG.E R100, desc[UR4][R20.64] ;  /* 0x0000000414644981 */ /* 0x000322000c1e1900 */
[----:B------:R-:W-:Y:S01]  /*2bb0*/  IMAD.MOV.U32 R96, RZ, RZ, RZ ;  /* 0x000000ffff607224 */ /* 0x000fe200078e00ff */
[----:B0-----:R-:W-:Y:S01]  /*2bc0*/  P2R R22, PR, RZ, 0x8 ;  /* 0x00000008ff167803 */ /* 0x001fe20000000000 */
[----:B-1----:R-:W-:-:S05]  /*2bd0*/  IMAD.WIDE R20, R17, 0x4, R62 ;  /* 0x0000000411147825 */ /* 0x002fca00078e023e */
[----:B------:R0:W4:Y:S01]  /*2be0*/  @P3 LDG.E R96, desc[UR4][R20.64] ;  /* 0x0000000414603981 */ /* 0x000122000c1e1900 */
[----:B------:R-:W-:Y:S01]  /*2bf0*/  ISETP.LT.AND P3, PT, R50, R85, !P2 ;  /* 0x000000553200720c */ /* 0x000fe20005761270 */
[----:B------:R-:W-:Y:S02]  /*2c00*/  IMAD.IADD R13, R106, 0x1, R13 ;  /* 0x000000016a0d7824 */ /* 0x000fe400078e020d */
[----:B------:R-:W-:Y:S02]  /*2c10*/  IMAD.MOV.U32 R17, RZ, RZ, RZ ;  /* 0x000000ffff117224 */ /* 0x000fe400078e00ff */
[----:B------:R-:W-:-:S04]  /*2c20*/  IMAD.WIDE R18, R13, 0x4, R62 ;  /* 0x000000040d127825 */ /* 0x000fc800078e023e */
[C---:B------:R-:W-:Y:S01]  /*2c30*/  VIADD R85, R2.reuse, 0x1 ;  /* 0x0000000102557836 */ /* 0x040fe20000000000 */
[----:B------:R-:W-:Y:S01]  /*2c40*/  P2R R25, PR, RZ, 0x8 ;  /* 0x00000008ff197803 */ /* 0x000fe20000000000 */
[----:B------:R-:W-:Y:S02]  /*2c50*/  VIADD R23, R33, 0x11 ;  /* 0x0000001121177836 */ /* 0x000fe40000000000 */
[----:B------:R1:W4:Y:S01]  /*2c60*/  @P3 LDG.E R17, desc[UR4][R18.64] ;  /* 0x0000000412113981 */ /* 0x000322000c1e1900 */
[----:B------:R-:W-:Y:S01]  /*2c70*/  ISETP.LT.AND P3, PT, R85, R66, !P2 ;  /* 0x000000425500720c */ /* 0x000fe20005761270 */
[--C-:B------:R-:W-:Y:S02]  /*2c80*/  IMAD.IADD R13, R2, 0x1, R23.reuse ;  /* 0x00000001020d7824 */ /* 0x100fe400078e0217 */
[----:B------:R-:W-:Y:S02]  /*2c90*/  IMAD.IADD R23, R106, 0x1, R23 ;  /* 0x000000016a177824 */ /* 0x000fe400078e0217 */
[----:B------:R-:W-:-:S02]  /*2ca0*/  IMAD.MOV.U32 R24, RZ, RZ, RZ ;  /* 0x000000ffff187224 */ /* 0x000fc400078e00ff */
[----:B0-----:R-:W-:-:S04]  /*2cb0*/  IMAD.WIDE R20, R13, 0x4, R62 ;  /* 0x000000040d147825 */ /* 0x001fc800078e023e */
[----:B------:R-:W-:Y:S02]  /*2cc0*/  VIADD R85, R106, 0x1 ;  /* 0x000000016a557836 */ /* 0x000fe40000000000 */
[----:B-1----:R-:W-:Y:S01]  /*2cd0*/  IMAD.WIDE R18, R23, 0x4, R62 ;  /* 0x0000000417127825 */ /* 0x002fe200078e023e */
[----:B------:R-:W-:Y:S01]  /*2ce0*/  P2R R13, PR, RZ, 0x8 ;  /* 0x00000008ff0d7803 */ /* 0x000fe20000000000 */
[----:B------:R0:W4:Y:S02]  /*2cf0*/  @P3 LDG.E R24, desc[UR4][R20.64] ;  /* 0x0000000414183981 */ /* 0x000124000c1e1900 */
[----:B------:R-:W-:Y:S01]  /*2d00*/  VIADD R23, R14, 0x203 ;  /* 0x000002030e177836 */ /* 0x000fe20000000000 */
[----:B------:R-:W-:-:S03]  /*2d10*/  ISETP.LT.AND P3, PT, R85, R68, !P2 ;  /* 0x000000445500720c */ /* 0x000fc60005761270 */
[----:B------:R-:W-:-:S05]  /*2d20*/  IMAD.HI R85, R23, 0x2aaaaaab, RZ ;  /* 0x2aaaaaab17557827 */ /* 0x000fca00078e02ff */
[----:B------:R-:W-:Y:S01]  /*2d30*/  LEA.HI R86, R85, R85, RZ, 0x1 ;  /* 0x0000005555567211 */ /* 0x000fe200078f08ff */
[----:B------:R-:W-:-:S04]  /*2d40*/  IMAD.MOV.U32 R4, RZ, RZ, RZ ;  /* 0x000000ffff047224 */ /* 0x000fc800078e00ff */
[----:B------:R-:W-:Y:S02]  /*2d50*/  IMAD R86, R86, -0x6, R23 ;  /* 0xfffffffa56567824 */ /* 0x000fe400078e0217 */
[----:B------:R1:W4:Y:S02]  /*2d60*/  @P3 LDG.E R4, desc[UR4][R18.64] ;  /* 0x0000000412043981 */ /* 0x000324000c1e1900 */
[C---:B0-----:R-:W-:Y:S01]  /*2d70*/  IMAD.SHL.U32 R20, R86.reuse, 0x4, RZ ;  /* 0x0000000456147824 */ /* 0x041fe200078e00ff */
[----:B------:R-:W-:Y:S01]  /*2d80*/  LEA R86, R86, 0xd, 0x3 ;  /* 0x0000000d56567811 */ /* 0x000fe200078e18ff */
[----:B------:R-:W-:-:S03]  /*2d90*/  VIADD R21, R2, 0x2 ;  /* 0x0000000202157836 */ /* 0x000fc60000000000 */
[----:B-1----:R-:W-:Y:S02]  /*2da0*/  PRMT R18, R20, 0x8880, RZ ;  /* 0x0000888014127816 */ /* 0x002fe400000000ff */
[----:B------:R-:W-:Y:S02]  /*2db0*/  PRMT R19, R86, 0x8880, RZ ;  /* 0x0000888056137816 */ /* 0x000fe400000000ff */
[----:B------:R-:W-:Y:S01]  /*2dc0*/  P2R R50, PR, RZ, 0x8 ;  /* 0x00000008ff327803 */ /* 0x000fe20000000000 */
[----:B------:R-:W-:Y:S02]  /*2dd0*/  IMAD R18, R18, 0x5556, RZ ;  /* 0x0000555612127824 */ /* 0x000fe400078e02ff */
[----:B------:R-:W-:Y:S01]  /*2de0*/  IMAD R19, R19, 0x2aab, RZ ;  /* 0x00002aab13137824 */ /* 0x000fe200078e02ff */
[----:B------:R-:W-:Y:S01]  /*2df0*/  ISETP.LT.AND P3, PT, R21, R66, !P2 ;  /* 0x000000421500720c */ /* 0x000fe20005761270 */
[----:B------:R-:W-:Y:S01]  /*2e00*/  VIADD R21, R106, 0x2 ;  /* 0x000000026a157836 */ /* 0x000fe20000000000 */
[----:B------:R-:W-:-:S02]  /*2e10*/  SHF.R.S32.HI R18, RZ, 0x10, R18 ;  /* 0x00000010ff127819 */ /* 0x000fc40000011412 */
[----:B------:R-:W-:Y:S02]  /*2e20*/  SHF.R.S32.HI R19, RZ, 0x10, R19 ;  /* 0x00000010ff137819 */ /* 0x000fe40000011413 */
[----:B------:R-:W-:Y:S02]  /*2e30*/  ISETP.LT.AND P2, PT, R21, R68, !P2 ;  /* 0x000000441500720c */ /* 0x000fe40005741270 */
[----:B------:R-:W-:Y:S02]  /*2e40*/  LOP3.LUT R20, R18, 0xffff, RZ, 0xc0, !PT ;  /* 0x0000ffff12147812 */ /* 0x000fe400078ec0ff */
[----:B------:R-:W-:Y:S02]  /*2e50*/  LOP3.LUT R21, R19, 0xffff, RZ, 0xc0, !PT ;  /* 0x0000ffff13157812 */ /* 0x000fe400078ec0ff */
[----:B------:R-:W-:Y:S02]  /*2e60*/  SHF.R.U32.HI R20, RZ, 0xf, R20 ;  /* 0x0000000fff147819 */ /* 0x000fe40000011614 */
[----:B------:R-:W-:-:S02]  /*2e70*/  SHF.R.U32.HI R21, RZ, 0xf, R21 ;  /* 0x0000000fff157819 */ /* 0x000fc40000011615 */
[----:B------:R-:W-:Y:S02]  /*2e80*/  PRMT R18, R18, 0x5410, R19 ;  /* 0x0000541012127816 */ /* 0x000fe40000000013 */
[----:B------:R-:W-:Y:S01]  /*2e90*/  PRMT R19, R20, 0x5410, R21 ;  /* 0x0000541014137816 */ /* 0x000fe20000000015 */
[----:B------:R-:W-:Y:S01]  /*2ea0*/  VIADD R20, R14, 0x202 ;  /* 0x000002020e147836 */ /* 0x000fe20000000000 */
[----:B------:R-:W-:Y:S02]  /*2eb0*/  P2R R111, PR, RZ, 0x4 ;  /* 0x00000004ff6f7803 */ /* 0x000fe40000000000 */
[----:B------:R-:W-:Y:S01]  /*2ec0*/  ISETP.NE.AND P2, PT, R51, RZ, PT ;  /* 0x000000ff3300720c */ /* 0x000fe20003f45270 */
[----:B------:R-:W-:-:S03]  /*2ed0*/  IMAD.HI R21, R20, 0x2aaaaaab, RZ ;  /* 0x2aaaaaab14157827 */ /* 0x000fc600078e02ff */
[----:B------:R-:W-:Y:S02]  /*2ee0*/  SEL R23, R28, RZ, P2 ;  /* 0x000000ff1c177207 */ /* 0x000fe40001000000 */
[----:B------:R-:W-:-:S03]  /*2ef0*/  LEA.HI R21, R21, R21, RZ, 0x1 ;  /* 0x0000001515157211 */ /* 0x000fc600078f08ff */
[----:B------:R-:W-:Y:S02]  /*2f00*/  FADD R82, R82, R23 ;  /* 0x0000001752527221 */ /* 0x000fe40000000000 */
[----:B------:R-:W-:Y:S01]  /*2f10*/  IMAD.HI R23, R21, 0x2aaaaaab, RZ ;  /* 0x2aaaaaab15177827 */ /* 0x000fe200078e02ff */
[----:B------:R-:W-:Y:S02]  /*2f20*/  P2R R6, PR, RZ, 0x10 ;  /* 0x00000010ff067803 */ /* 0x000fe40000000000 */
[----:B------:R-:W-:Y:S02]  /*2f30*/  ISETP.NE.AND P4, PT, R16, RZ, PT ;  /* 0x000000ff1000720c */ /* 0x000fe40003f85270 */
[----:B------:R-:W-:Y:S01]  /*2f40*/  LEA.HI R28, R23, R23, RZ, 0x1 ;  /* 0x00000017171c7211 */ /* 0x000fe200078f08ff */
[----:B------:R-:W-:Y:S01]  /*2f50*/  IMAD R20, R21, -0x6, R20 ;  /* 0xfffffffa15147824 */ /* 0x000fe200078e0214 */
[----:B------:R-:W-:-:S03]  /*2f60*/  SEL R23, R64, RZ, P4 ;  /* 0x000000ff40177207 */ /* 0x000fc60002000000 */
[----:B------:R-:W-:Y:S02]  /*2f70*/  IMAD R21, R28, -0x6, R21 ;  /* 0xfffffffa1c157824 */ /* 0x000fe400078e0215 */
[----:B------:R-:W-:Y:S01]  /*2f80*/  FADD R28, R82, R23 ;  /* 0x00000017521c7221 */ /* 0x000fe20000000000 */
[C---:B------:R-:W-:Y:S02]  /*2f90*/  IMAD.SHL.U32 R64, R20.reuse, 0x8, RZ ;  /* 0x0000000814407824 */ /* 0x040fe400078e00ff */
[C---:B------:R-:W-:Y:S02]  /*2fa0*/  IMAD.SHL.U32 R23, R21.reuse, 0x8, RZ ;  /* 0x0000000815177824 */ /* 0x040fe400078e00ff */
[----:B------:R-:W-:Y:S02]  /*2fb0*/  IMAD.SHL.U32 R20, R20, 0x4, RZ ;  /* 0x0000000414147824 */ /* 0x000fe400078e00ff */
[----:B------:R-:W-:Y:S01]  /*2fc0*/  IMAD.SHL.U32 R21, R21, 0x4, RZ ;  /* 0x0000000415157824 */ /* 0x000fe200078e00ff */
[----:B------:R-:W-:-:S02]  /*2fd0*/  PRMT R64, R64, 0x5410, R23 ;  /* 0x0000541040407816 */ /* 0x000fc40000000017 */
[----:B------:R-:W-:Y:S02]  /*2fe0*/  PRMT R23, R20, 0x8880, RZ ;  /* 0x0000888014177816 */ /* 0x000fe400000000ff */
[----:B------:R-:W-:Y:S02]  /*2ff0*/  P2R R107, PR, RZ, 0x8 ;  /* 0x00000008ff6b7803 */ /* 0x000fe40000000000 */
[----:B------:R-:W-:Y:S02]  /*3000*/  ISETP.NE.AND P3, PT, R57, RZ, PT ;  /* 0x000000ff3900720c */ /* 0x000fe40003f65270 */
[----:B------:R-:W-:Y:S01]  /*3010*/  PRMT R20, R21, 0x8880, RZ ;  /* 0x0000888015147816 */ /* 0x000fe200000000ff */
[----:B------:R-:W-:Y:S01]  /*3020*/  IMAD.MOV.U32 R21, RZ, RZ, R23 ;  /* 0x000000ffff157224 */ /* 0x000fe200078e0017 */
[----:B------:R-:W-:-:S03]  /*3030*/  SEL R66, R60, RZ, P3 ;  /* 0x000000ff3c427207 */ /* 0x000fc60001800000 */
[----:B------:R-:W-:Y:S02]  /*3040*/  IMAD R60, R21, 0x5556, RZ ;  /* 0x00005556153c7824 */ /* 0x000fe400078e02ff */
[----:B------:R-:W-:-:S03]  /*3050*/  IMAD R23, R20, 0x5556, RZ ;  /* 0x0000555614177824 */ /* 0x000fc600078e02ff */
[----:B------:R-:W-:Y:S02]  /*3060*/  SHF.R.S32.HI R20, RZ, 0x10, R60 ;  /* 0x00000010ff147819 */ /* 0x000fe4000001143c */
[----:B------:R-:W-:Y:S01]  /*3070*/  SHF.R.S32.HI R23, RZ, 0x10, R23 ;  /* 0x00000010ff177819 */ /* 0x000fe20000011417 */
[----:B------:R-:W-:Y:S01]  /*3080*/  FADD R21, R69, R66 ;  /* 0x0000004245157221 */ /* 0x000fe20000000000 */
[----:B------:R-:W-:Y:S02]  /*3090*/  LOP3.LUT R69, R20, 0xffff, RZ, 0xc0, !PT ;  /* 0x0000ffff14457812 */ /* 0x000fe400078ec0ff */
[----:B------:R-:W-:Y:S01]  /*30a0*/  LOP3.LUT R60, R23, 0xffff, RZ, 0xc0, !PT ;  /* 0x0000ffff173c7812 */ /* 0x000fe200078ec0ff */
[----:B------:R-:W-:Y:S01]  /*30b0*/  VIADD.16x2 R64, R64, 0xd000d ;  /* 0x000d000d40407836 */ /* 0x000fe20000000200 */
[----:B------:R-:W-:Y:S02]  /*30c0*/  SHF.R.U32.HI R69, RZ, 0xf, R69 ;  /* 0x0000000fff457819 */ /* 0x000fe40000011645 */
[----:B------:R-:W-:-:S02]  /*30d0*/  SHF.R.U32.HI R60, RZ, 0xf, R60 ;  /* 0x0000000fff3c7819 */ /* 0x000fc4000001163c */
[----:B------:R-:W-:Y:S02]  /*30e0*/  PRMT R23, R20, 0x5410, R23 ;  /* 0x0000541014177816 */ /* 0x000fe40000000017 */
[--C-:B------:R-:W-:Y:S02]  /*30f0*/  PRMT R66, R69, 0x5410, R60.reuse ;  /* 0x0000541045427816 */ /* 0x100fe4000000003c */
[C---:B------:R-:W-:Y:S02]  /*3100*/  PRMT R60, R64.reuse, 0x7632, R60 ;  /* 0x00007632403c7816 */ /* 0x040fe4000000003c */
[----:B------:R-:W-:Y:S02]  /*3110*/  PRMT R20, R64, 0x7610, R20 ;  /* 0x0000761040147816 */ /* 0x000fe40000000014 */
[----:B------:R-:W-:Y:S02]  /*3120*/  PRMT R60, R60, 0x8880, RZ ;  /* 0x000088803c3c7816 */ /* 0x000fe400000000ff */
[----:B------:R-:W-:-:S02]  /*3130*/  PRMT R64, R20, 0x8880, RZ ;  /* 0x0000888014407816 */ /* 0x000fc400000000ff */
[----:B------:R-:W-:Y:S01]  /*3140*/  ISETP.NE.AND P4, PT, R41, RZ, PT ;  /* 0x000000ff2900720c */ /* 0x000fe20003f85270 */
[----:B------:R-:W-:Y:S02]  /*3150*/  IMAD.MOV.U32 R20, RZ, RZ, R60 ;  /* 0x000000ffff147224 */ /* 0x000fe400078e003c */
[----:B------:R-:W-:Y:S01]  /*3160*/  IMAD.MOV.U32 R60, RZ, RZ, R64 ;  /* 0x000000ffff3c7224 */ /* 0x000fe200078e0040 */
[----:B---3--:R-:W-:Y:S01]  /*3170*/  SEL R64, R35, RZ, P4 ;  /* 0x000000ff23407207 */ /* 0x008fe20002000000 */
[----:B------:R-:W-:Y:S02]  /*3180*/  IMAD R35, R20, 0x2aab, RZ ;  /* 0x00002aab14237824 */ /* 0x000fe400078e02ff */
[----:B------:R-:W-:-:S03]  /*3190*/  IMAD R60, R60, 0x2aab, RZ ;  /* 0x00002aab3c3c7824 */ /* 0x000fc600078e02ff */
[----:B------:R-:W-:Y:S02]  /*31a0*/  SHF.R.S32.HI R35, RZ, 0x10, R35 ;  /* 0x00000010ff237819 */ /* 0x000fe40000011423 */
[----:B------:R-:W-:Y:S01]  /*31b0*/  SHF.R.S32.HI R60, RZ, 0x10, R60 ;  /* 0x00000010ff3c7819 */ /* 0x000fe2000001143c */
[----:B------:R-:W-:Y:S01]  /*31c0*/  FADD R20, R47, R64 ;  /* 0x000000402f147221 */ /* 0x000fe20000000000 */
[----:B------:R-:W-:Y:S02]  /*31d0*/  LOP3.LUT R47, R35, 0xffff, RZ, 0xc0, !PT ;  /* 0x0000ffff232f7812 */ /* 0x000fe400078ec0ff */
[----:B------:R-:W-:Y:S02]  /*31e0*/  LOP3.LUT R64, R60, 0xffff, RZ, 0xc0, !PT ;  /* 0x0000ffff3c407812 */ /* 0x000fe400078ec0ff */
[----:B-----5:R-:W-:Y:S02]  /*31f0*/  SEL R65, R65, RZ, P6 ;  /* 0x000000ff41417207 */ /* 0x020fe40003000000 */
[----:B--2---:R-:W-:-:S02]  /*3200*/  SEL R80, R80, RZ, P5 ;  /* 0x000000ff50507207 */ /* 0x004fc40002800000 */
[----:B------:R-:W-:Y:S02]  /*3210*/  ISETP.NE.AND P2, PT, R49, RZ, PT ;  /* 0x000000ff3100720c */ /* 0x000fe40003f45270 */
[----:B------:R-:W-:Y:S02]  /*3220*/  ISETP.NE.AND P3, PT, R84, RZ, PT ;  /* 0x000000ff5400720c */ /* 0x000fe40003f65270 */
[----:B------:R-:W-:Y:S01]  /*3230*/  ISETP.NE.AND P4, PT, R72, RZ, PT ;  /* 0x000000ff4800720c */ /* 0x000fe20003f85270 */
[----:B------:R-:W-:Y:S01]  /*3240*/  FADD R65, R80, R65 ;  /* 0x0000004150417221 */ /* 0x000fe20000000000 */
[----:B------:R-:W-:Y:S02]  /*3250*/  SHF.R.U32.HI R47, RZ, 0xf, R47 ;  /* 0x0000000fff2f7819 */ /* 0x000fe4000001162f */
[----:B------:R-:W-:Y:S01]  /*3260*/  SHF.R.U32.HI R64, RZ, 0xf, R64 ;  /* 0x0000000fff407819 */ /* 0x000fe20000011640 */
[----:B------:R-:W-:Y:S01]  /*3270*/  VIADD.16x2 R80, R18, R19 ;  /* 0x0000001312507236 */ /* 0x000fe20000000200 */
[----:B----4-:R-:W-:-:S02]  /*3280*/  SEL R67, R67, RZ, P2 ;  /* 0x000000ff43437207 */ /* 0x010fc40001000000 */
[----:B------:R-:W-:Y:S02]  /*3290*/  SEL R26, R26, RZ, P3 ;  /* 0x000000ff1a1a7207 */ /* 0x000fe40001800000 */
[----:B------:R-:W-:Y:S02]  /*32a0*/  SEL R8, R8, RZ, P4 ;  /* 0x000000ff08087207 */ /* 0x000fe40002000000 */
[----:B------:R-:W-:Y:S01]  /*32b0*/  PRMT R64, R64, 0x5410, R47 ;  /* 0x0000541040407816 */ /* 0x000fe2000000002f */
[----:B------:R-:W-:Y:S01]  /*32c0*/  FADD R26, R67, R26 ;  /* 0x0000001a431a7221 */ /* 0x000fe20000000000 */
[----:B------:R-:W-:Y:S01]  /*32d0*/  SEL R47, R78, RZ, P1 ;  /* 0x000000ff4e2f7207 */ /* 0x000fe20000800000 */
[----:B------:R-:W-:Y:S01]  /*32e0*/  FADD R19, R15, R8 ;  /* 0x000000080f137221 */ /* 0x000fe20000000000 */
[----:B------:R-:W-:Y:S01]  /*32f0*/  PRMT R35, R60, 0x5410, R35 ;  /* 0x000054103c237816 */ /* 0x000fe20000000023 */
[----:B------:R-:W-:Y:S01]  /*3300*/  VIADD.16x2 R72, R23, R66 ;  /* 0x0000004217487236 */ /* 0x000fe20000000200 */
[----:B------:R-:W-:-:S02]  /*3310*/  PRMT R15, R80, 0x7632, R15 ;  /* 0x00007632500f7816 */ /* 0x000fc4000000000f */
[----:B------:R-:W-:Y:S01]  /*3320*/  LOP3.LUT R23, R80, 0xffff, RZ, 0xc0, !PT ;  /* 0x0000ffff50177812 */ /* 0x000fe200078ec0ff */
[----:B------:R-:W-:Y:S01]  /*3330*/  FADD R102, R26, R47 ;  /* 0x0000002f1a667221 */ /* 0x000fe20000000000 */
[----:B------:R-:W-:Y:S01]  /*3340*/  VIADD.16x2 R18, R35, R64 ;  /* 0x0000004023127236 */ /* 0x000fe20000000200 */
[----:B------:R-:W-:Y:S02]  /*3350*/  LOP3.LUT R26, R15, 0xffff, RZ, 0xc0, !PT ;  /* 0x0000ffff0f1a7812 */ /* 0x000fe400078ec0ff */
[----:B------:R-:W-:Y:S02]  /*3360*/  PRMT R105, R23, 0x8880, RZ ;  /* 0x0000888017697816 */ /* 0x000fe400000000ff */
[----:B------:R-:W-:Y:S02]  /*3370*/  SEL R86, R79, RZ, P0 ;  /* 0x000000ff4f567207 */ /* 0x000fe40000000000 */
[----:B------:R-:W-:Y:S01]  /*3380*/  PRMT R64, R72, 0x7632, R64 ;  /* 0x0000763248407816 */ /* 0x000fe20000000040 */
[----:B------:R-:W-:Y:S01]  /*3390*/  VIADD R116, R105, 0x1 ;  /* 0x0000000169747836 */ /* 0x000fe20000000000 */
[----:B------:R-:W-:-:S02]  /*33a0*/  PRMT R35, R26, 0x8880, RZ ;  /* 0x000088801a237816 */ /* 0x000fc400000000ff */
[C---:B------:R-:W-:Y:S02]  /*33b0*/  LOP3.LUT R26, R18.reuse, 0xffff, RZ, 0xc0, !PT ;  /* 0x0000ffff121a7812 */ /* 0x040fe400078ec0ff */
[----:B------:R-:W-:Y:S02]  /*33c0*/  PRMT R8, R18, 0x7632, R8 ;  /* 0x0000763212087816 */ /* 0x000fe40000000008 */
[----:B------:R-:W-:Y:S01]  /*33d0*/  LOP3.LUT R23, R72, 0xffff, RZ, 0xc0, !PT ;  /* 0x0000ffff48177812 */ /* 0x000fe200078ec0ff */
[----:B------:R-:W-:Y:S01]  /*33e0*/  FADD R86, R65, R86 ;  /* 0x0000005641567221 */ /* 0x000fe20000000000 */
[----:B------:R-:W-:Y:S02]  /*33f0*/  PRMT R66, R64, 0x8880, RZ ;  /* 0x0000888040427816 */ /* 0x000fe400000000ff */
[----:B------:R-:W-:Y:S01]  /*3400*/  PRMT R68, R26, 0x8880, RZ ;  /* 0x000088801a447816 */ /* 0x000fe200000000ff */
[----:B------:R-:W-:Y:S01]  /*3410*/  VIADD R26, R105, 0x2 ;  /* 0x00000002691a7836 */ /* 0x000fe20000000000 */
[----:B------:R-:W-:-:S02]  /*3420*/  LOP3.LUT R64, R64, 0xffff, RZ, 0xc0, !PT ;  /* 0x0000ffff40407812 */ /* 0x000fc400078ec0ff */
[----:B------:R-:W-:Y:S02]  /*3430*/  PRMT R23, R23, 0x8880, RZ ;  /* 0x0000888017177816 */ /* 0x000fe400000000ff */
[----:B------:R-:W-:Y:S02]  /*3440*/  PRMT R65, R8, 0x8880, RZ ;  /* 0x0000888008417816 */ /* 0x000fe400000000ff */
[----:B------:R-:W-:Y:S02]  /*3450*/  ISETP.GE.AND P4, PT, R116, R35, PT ;  /* 0x000000237400720c */ /* 0x000fe40003f86270 */
[----:B------:R-:W-:Y:S01]  /*3460*/  PRMT R87, R64, 0x8880, RZ ;  /* 0x0000888040577816 */ /* 0x000fe200000000ff */
[C---:B------:R-:W-:Y:S01]  /*3470*/  VIADD R69, R23.reuse, 0x2 ;  /* 0x0000000217457836 */ /* 0x040fe20000000000 */
[----:B------:R-:W-:Y:S01]  /*3480*/  ISETP.LT.AND P2, PT, R66, R65, !P4 ;  /* 0x000000414200720c */ /* 0x000fe20006741270 */
[----:B------:R-:W-:Y:S01]  /*3490*/  VIADD R113, R23, 0x1 ;  /* 0x0000000117717836 */ /* 0x000fe20000000000 */
[----:B------:R-:W-:Y:S01]  /*34a0*/  ISETP.GE.AND P4, PT, R26, R35, PT ;  /* 0x000000231a00720c */ /* 0x000fe20003f86270 */
[----:B------:R-:W-:Y:S01]  /*34b0*/  IMAD R32, R87, 0x8, R32 ;  /* 0x0000000857207824 */ /* 0x000fe200078e0220 */
[----:B------:R-:W-:-:S02]  /*34c0*/  P2R R48, PR, RZ, 0x1 ;  /* 0x00000001ff307803 */ /* 0x000fc40000000000 */
[-C--:B------:R-:W-:Y:S02]  /*34d0*/  ISETP.LT.AND P0, PT, R66, R65.reuse, !P4 ;  /* 0x000000414200720c */ /* 0x080fe40006701270 */
[----:B------:R-:W-:Y:S02]  /*34e0*/  P2R R46, PR, RZ, 0x20 ;  /* 0x00000020ff2e7803 */ /* 0x000fe40000000000 */
[-C--:B------:R-:W-:Y:S01]  /*34f0*/  ISETP.GE.AND P4, PT, R69, R68.reuse, PT ;  /* 0x000000444500720c */ /* 0x080fe20003f86270 */
[----:B------:R-:W-:Y:S01]  /*3500*/  VIADD R64, R32, 0x1 ;  /* 0x0000000120407836 */ /* 0x000fe20000000000 */
[----:B------:R-:W-:Y:S02]  /*3510*/  ISETP.GE.AND P5, PT, R113, R68, PT ;  /* 0x000000447100720c */ /* 0x000fe40003fa6270 */
[CC--:B------:R-:W-:Y:S02]  /*3520*/  ISETP.LT.AND P1, PT, R66.reuse, R65.reuse, !P4 ;  /* 0x000000414200720c */ /* 0x0c0fe40006721270 */
[----:B------:R-:W-:-:S02]  /*3530*/  ISETP.GE.AND P4, PT, R66, R65, PT ;  /* 0x000000414200720c */ /* 0x000fc40003f86270 */
[----:B------:R-:W-:Y:S01]  /*3540*/  ISETP.LT.AND P3, PT, R66, R65, !P5 ;  /* 0x000000414200720c */ /* 0x000fe20006f61270 */
[--C-:B------:R-:W-:Y:S02]  /*3550*/  IMAD.IADD R65, R105, 0x1, R64.reuse ;  /* 0x0000000169417824 */ /* 0x100fe400078e0240 */
[----:B------:R-:W-:Y:S02]  /*3560*/  IMAD.IADD R67, R23, 0x1, R64 ;  /* 0x0000000117437824 */ /* 0x000fe400078e0240 */
[----:B------:R-:W-:Y:S01]  /*3570*/  IMAD.WIDE R64, R65, 0x4, R62 ;  /* 0x0000000441407825 */ /* 0x000fe200078e023e */
[----:B------:R-:W-:Y:S02]  /*3580*/  PRMT R115, R72, 0x8880, RZ ;  /* 0x0000888048737816 */ /* 0x000fe400000000ff */
[----:B------:R-:W-:Y:S02]  /*3590*/  PRMT R110, R18, 0x8880, RZ ;  /* 0x00008880126e7816 */ /* 0x000fe400000000ff */
[----:B------:R-:W-:Y:S01]  /*35a0*/  P2R R85, PR, RZ, 0x4 ;  /* 0x00000004ff557803 */ /* 0x000fe20000000000 */
[----:B------:R0:W2:Y:S01]  /*35b0*/  @P2 LDG.E R98, desc[UR4][R64.64] ;  /* 0x0000000440622981 */ /* 0x0000a2000c1e1900 */
[----:B------:R-:W-:Y:S01]  /*35c0*/  ISETP.LT.AND P2, PT, R115, R110, !P4 ;  /* 0x0000006e7300720c */ /* 0x000fe20006741270 */
[----:B------:R-:W-:-:S02]  /*35d0*/  IMAD.IADD R109, R23, 0x1, R32 ;  /* 0x00000001176d7824 */ /* 0x000fc400078e0220 */
[----:B------:R-:W-:Y:S02]  /*35e0*/  IMAD.MOV.U32 R95, RZ, RZ, RZ ;  /* 0x000000ffff5f7224 */ /* 0x000fe400078e00ff */
[----:B------:R-:W-:Y:S02]  /*35f0*/  VIADD R18, R32, 0x2 ;  /* 0x0000000220127836 */ /* 0x000fe40000000000 */
[----:B------:R-:W-:-:S04]  /*3600*/  IMAD.WIDE R66, R67, 0x4, R62 ;  /* 0x0000000443427825 */ /* 0x000fc800078e023e */
[----:B------:R-:W-:Y:S01]  /*3610*/  IMAD.MOV.U32 R72, RZ, RZ, RZ ;  /* 0x000000ffff487224 */ /* 0x000fe200078e00ff */
[----:B------:R1:W3:Y:S01]  /*3620*/  @P3 LDG.E R95, desc[UR4][R66.64] ;  /* 0x00000004425f3981 */ /* 0x0002e2000c1e1900 */
[----:B------:R-:W-:-:S04]  /*3630*/  IMAD.WIDE R108, R109, 0x4, R62 ;  /* 0x000000046d6c7825 */ /* 0x000fc800078e023e */
[----:B0-----:R-:W-:Y:S01]  /*3640*/  IMAD.IADD R65, R23, 0x1, R18 ;  /* 0x0000000117417824 */ /* 0x001fe200078e0212 */
[----:B------:R0:W4:Y:S01]  /*3650*/  @P2 LDG.E R72, desc[UR4][R108.64] ;  /* 0x000000046c482981 */ /* 0x000122000c1e1900 */
[----:B------:R-:W-:Y:S02]  /*3660*/  IMAD.MOV.U32 R92, RZ, RZ, RZ ;  /* 0x000000ffff5c7224 */ /* 0x000fe400078e00ff */
[----:B------:R-:W-:-:S04]  /*3670*/  IMAD.WIDE R64, R65, 0x4, R62 ;  /* 0x0000000441407825 */ /* 0x000fc800078e023e */
[----:B-1----:R-:W-:Y:S01]  /*3680*/  IMAD.IADD R67, R105, 0x1, R18 ;  /* 0x0000000169437824 */ /* 0x002fe200078e0212 */
[----:B------:R-:W-:Y:S01]  /*3690*/  LOP3.LUT R8, R8, 0xffff, RZ, 0xc0, !PT ;  /* 0x0000ffff08087812 */ /* 0x000fe200078ec0ff */
[----:B------:R-:W-:Y:S01]  /*36a0*/  IMAD.MOV.U32 R18, RZ, RZ, RZ ;  /* 0x000000ffff127224 */ /* 0x000fe200078e00ff */
[----:B0-----:R-:W-:Y:S01]  /*36b0*/  PRMT R109, R15, 0x8880, RZ ;  /* 0x000088800f6d7816 */ /* 0x001fe200000000ff */
[----:B------:R-:W-:Y:S01]  /*36c0*/  IMAD.IADD R15, R105, 0x1, R32 ;  /* 0x00000001690f7824 */ /* 0x000fe200078e0220 */
[----:B------:R0:W5:Y:S01]  /*36d0*/  @P1 LDG.E R92, desc[UR4][R64.64] ;  /* 0x00000004405c1981 */ /* 0x000162000c1e1900 */
[--C-:B------:R-:W-:Y:S01]  /*36e0*/  IMAD.WIDE R66, R67, 0x4, R62.reuse ;  /* 0x0000000443427825 */ /* 0x100fe200078e023e */
[----:B------:R-:W-:Y:S02]  /*36f0*/  PRMT R108, R80, 0x8880, RZ ;  /* 0x00008880506c7816 */ /* 0x000fe400000000ff */
[----:B------:R-:W-:Y:S02]  /*3700*/  P2R R60, PR, RZ, 0x1 ;  /* 0x00000001ff3c7803 */ /* 0x000fe40000000000 */
[----:B------:R1:W2:Y:S01]  /*3710*/  @P0 LDG.E R18, desc[UR4][R66.64] ;  /* 0x0000000442120981 */ /* 0x0002a2000c1e1900 */
[----:B------:R-:W-:Y:S01]  /*3720*/  ISETP.LT.AND P0, PT, R108, R109, !P4 ;  /* 0x0000006d6c00720c */ /* 0x000fe20006701270 */
[----:B0-----:R-:W-:Y:S01]  /*3730*/  IMAD.WIDE R64, R15, 0x4, R62 ;  /* 0x000000040f407825 */ /* 0x001fe200078e023e */
[----:B------:R-:W-:-:S03]  /*3740*/  PRMT R15, R8, 0x8880, RZ ;  /* 0x00008880080f7816 */ /* 0x000fc600000000ff */
[----:B------:R-:W-:Y:S02]  /*3750*/  VIADD R8, R87, 0x2 ;  /* 0x0000000257087836 */ /* 0x000fe40000000000 */
[----:B------:R-:W-:-:S03]  /*3760*/  IMAD.MOV.U32 R80, RZ, RZ, RZ ;  /* 0x000000ffff507224 */ /* 0x000fc600078e00ff */
[-C--:B------:R-:W-:Y:S01]  /*3770*/  ISETP.GE.AND P4, PT, R8, R15.reuse, PT ;  /* 0x0000000f0800720c */ /* 0x080fe20003f86270 */
[----:B------:R-:W-:Y:S01]  /*3780*/  VIADD R8, R87, 0x1 ;  /* 0x0000000157087836 */ /* 0x000fe20000000000 */
[----:B------:R-:W-:Y:S01]  /*3790*/  P2R R82, PR, RZ, 0x1 ;  /* 0x00000001ff527803 */ /* 0x000fe20000000000 */
[----:B------:R0:W2:Y:S03]  /*37a0*/  @P0 LDG.E R80, desc[UR4][R64.64] ;  /* 0x0000000440500981 */ /* 0x0000a6000c1e1900 */
[----:B------:R-:W-:Y:S01]  /*37b0*/  ISETP.GE.AND P6, PT, R8, R15, PT ;  /* 0x0000000f0800720c */ /* 0x000fe20003fc6270 */
[----:B-1----:R-:W-:-:S03]  /*37c0*/  VIADD R66, R32, 0x8 ;  /* 0x0000000820427836 */ /* 0x002fc60000000000 */
[----:B------:R-:W-:Y:S01]  /*37d0*/  ISETP.LT.AND P0, PT, R115, R110, !P6 ;  /* 0x0000006e7300720c */ /* 0x000fe20007701270 */
[----:B0-----:R-:W-:Y:S02]  /*37e0*/  IMAD.IADD R65, R23, 0x1, R66 ;  /* 0x0000000117417824 */ /* 0x001fe400078e0242 */
[----:B------:R-:W-:Y:S02]  /*37f0*/  IMAD.MOV.U32 R87, RZ, RZ, RZ ;  /* 0x000000ffff577224 */ /* 0x000fe400078e00ff */
[----:B------:R-:W-:Y:S01]  /*3800*/  IMAD.WIDE R64, R65, 0x4, R62 ;  /* 0x0000000441407825 */ /* 0x000fe200078e023e */
[----:B------:R-:W-:-:S07]  /*3810*/  P2R R15, PR, RZ, 0x1 ;  /* 0x00000001ff0f7803 */ /* 0x000fce0000000000 */
[----:B------:R0:W3:Y:S01]  /*3820*/  @P0 LDG.E R87, desc[UR4][R64.64] ;  /* 0x0000000440570981 */ /* 0x0000e2000c1e1900 */
[CC--:B------:R-:W-:Y:S01]  /*3830*/  ISETP.LT.AND P0, PT, R108.reuse, R109.reuse, !P6 ;  /* 0x0000006d6c00720c */ /* 0x0c0fe20007701270 */
[----:B------:R-:W-:Y:S01]  /*3840*/  IMAD.IADD R67, R105, 0x1, R66 ;  /* 0x0000000169437824 */ /* 0x000fe200078e0242 */
[----:B------:R-:W-:Y:S02]  /*3850*/  P2R R78, PR, RZ, 0x4 ;  /* 0x00000004ff4e7803 */ /* 0x000fe40000000000 */
[----:B------:R-:W-:Y:S01]  /*3860*/  ISETP.LT.AND P2, PT, R108, R109, !P4 ;  /* 0x0000006d6c00720c */ /* 0x000fe20006741270 */
[----:B------:R-:W-:Y:S02]  /*3870*/  IMAD.MOV.U32 R108, RZ, RZ, RZ ;  /* 0x000000ffff6c7224 */ /* 0x000fe400078e00ff */
[----:B------:R-:W-:-:S06]  /*3880*/  IMAD.WIDE R66, R67, 0x4, R62 ;  /* 0x0000000443427825 */ /* 0x000fcc00078e023e */
[----:B------:R1:W3:Y:S01]  /*3890*/  @P0 LDG.E R108, desc[UR4][R66.64] ;  /* 0x00000004426c0981 */ /* 0x0002e2000c1e1900 */
[----:B------:R-:W-:Y:S02]  /*38a0*/  P2R R47, PR, RZ, 0x2 ;  /* 0x00000002ff2f7803 */ /* 0x000fe40000000000 */
[----:B------:R-:W-:Y:S01]  /*38b0*/  ISETP.LT.AND P1, PT, R115, R110, !P4 ;  /* 0x0000006e7300720c */ /* 0x000fe20006721270 */
[----:B------:R-:W-:Y:S01]  /*38c0*/  VIADD R118, R32, 0x9 ;  /* 0x0000000920767836 */ /* 0x000fe20000000000 */
[----:B------:R-:W-:Y:S02]  /*38d0*/  P2R R109, PR, RZ, 0x1 ;  /* 0x00000001ff6d7803 */ /* 0x000fe40000000000 */
[-C--:B------:R-:W-:Y:S02]  /*38e0*/  ISETP.LT.AND P0, PT, R113, R68.reuse, !P6 ;  /* 0x000000447100720c */ /* 0x080fe40007701270 */
[----:B------:R-:W-:Y:S02]  /*38f0*/  P2R R8, PR, RZ, 0x2 ;  /* 0x00000002ff087803 */ /* 0x000fe40000000000 */
[----:B------:R-:W-:Y:S01]  /*3900*/  ISETP.LT.AND P1, PT, R116, R35, !P6 ;  /* 0x000000237400720c */ /* 0x000fe20007721270 */
[--C-:B------:R-:W-:Y:S01]  /*3910*/  IMAD.IADD R115, R23, 0x1, R118.reuse ;  /* 0x0000000117737824 */ /* 0x100fe200078e0276 */
[----:B------:R-:W-:Y:S01]  /*3920*/  P2R R79, PR, RZ, 0x8 ;  /* 0x00000008ff4f7803 */ /* 0x000fe20000000000 */
[----:B------:R-:W-:Y:S01]  /*3930*/  IMAD.IADD R117, R105, 0x1, R118 ;  /* 0x0000000169757824 */ /* 0x000fe200078e0276 */
[----:B------:R-:W-:Y:S01]  /*3940*/  ISETP.LT.AND P3, PT, R113, R68, !P4 ;  /* 0x000000447100720c */ /* 0x000fe20006761270 */
[----:B------:R-:W-:-:S02]  /*3950*/  IMAD.MOV.U32 R113, RZ, RZ, RZ ;  /* 0x000000ffff717224 */ /* 0x000fc400078e00ff */
[----:B0-----:R-:W-:-:S04]  /*3960*/  IMAD.WIDE R64, R115, 0x4, R62 ;  /* 0x0000000473407825 */ /* 0x001fc800078e023e */
[----:B------:R-:W-:Y:S01]  /*3970*/  IMAD.MOV.U32 R115, RZ, RZ, RZ ;  /* 0x000000ffff737224 */ /* 0x000fe200078e00ff */
[----:B------:R-:W-:Y:S01]  /*3980*/  P2R R114, PR, RZ, 0x1 ;  /* 0x00000001ff727803 */ /* 0x000fe20000000000 */
[----:B-1----:R-:W-:Y:S01]  /*3990*/  IMAD.WIDE R66, R117, 0x4, R62 ;  /* 0x0000000475427825 */ /* 0x002fe200078e023e */
[----:B------:R0:W3:Y:S01]  /*39a0*/  @P0 LDG.E R113, desc[UR4][R64.64] ;  /* 0x0000000440710981 */ /* 0x0000e2000c1e1900 */
[-C--:B------:R-:W-:Y:S02]  /*39b0*/  ISETP.LT.AND P0, PT, R116, R35.reuse, !P4 ;  /* 0x000000237400720c */ /* 0x080fe40006701270 */
[----:B------:R-:W-:Y:S01]  /*39c0*/  P2R R116, PR, RZ, 0x2 ;  /* 0x00000002ff747803 */ /* 0x000fe20000000000 */
[----:B------:R1:W3:Y:S01]  /*39d0*/  @P1 LDG.E R115, desc[UR4][R66.64] ;  /* 0x0000000442731981 */ /* 0x0002e2000c1e1900 */
[CC--:B------:R-:W-:Y:S02]  /*39e0*/  ISETP.LT.AND P1, PT, R69.reuse, R68.reuse, !P6 ;  /* 0x000000444500720c */ /* 0x0c0fe40007721270 */
[----:B------:R-:W-:Y:S01]  /*39f0*/  ISETP.LT.AND P5, PT, R69, R68, !P4 ;  /* 0x000000444500720c */ /* 0x000fe200067a1270 */
[----:B------:R-:W-:Y:S01]  /*3a00*/  VIADD R68, R32, 0xa ;  /* 0x0000000a20447836 */ /* 0x000fe20000000000 */
[----:B------:R-:W-:-:S03]  /*3a10*/  ISETP.LT.AND P6, PT, R26, R35, !P6 ;  /* 0x000000231a00720c */ /* 0x000fc600077c1270 */
[----:B------:R-:W-:Y:S02]  /*3a20*/  IMAD.IADD R69, R23, 0x1, R68 ;  /* 0x0000000117457824 */ /* 0x000fe400078e0244 */
[----:B------:R-:W-:Y:S02]  /*3a30*/  IMAD.MOV.U32 R118, RZ, RZ, RZ ;  /* 0x000000ffff767224 */ /* 0x000fe400078e00ff */
[----:B0-----:R-:W-:-:S04]  /*3a40*/  IMAD.WIDE R64, R69, 0x4, R62 ;  /* 0x0000000445407825 */ /* 0x001fc800078e023e */
[----:B------:R-:W-:Y:S01]  /*3a50*/  IMAD.IADD R69, R105, 0x1, R68 ;  /* 0x0000000169457824 */ /* 0x000fe200078e0244 */
[----:B------:R0:W5:Y:S01]  /*3a60*/  @P1 LDG.E R118, desc[UR4][R64.64] ;  /* 0x0000000440761981 */ /* 0x000162000c1e1900 */
[----:B------:R-:W-:Y:S02]  /*3a70*/  VIADD R124, R32, 0x10 ;  /* 0x00000010207c7836 */ /* 0x000fe40000000000 */
[----:B------:R-:W-:Y:S02]  /*3a80*/  IMAD.MOV.U32 R120, RZ, RZ, RZ ;  /* 0x000000ffff787224 */ /* 0x000fe400078e00ff */
[----:B-1----:R-:W-:Y:S01]  /*3a90*/  IMAD.WIDE R66, R69, 0x4, R62 ;  /* 0x0000000445427825 */ /* 0x002fe200078e023e */
[----:B------:R-:W-:-:S03]  /*3aa0*/  CS2R R122, SRZ ;  /* 0x00000000007a7805 */ /* 0x000fc6000001ff00 */
[--C-:B0-----:R-:W-:Y:S01]  /*3ab0*/  IMAD.IADD R65, R105, 0x1, R124.reuse ;  /* 0x0000000169417824 */ /* 0x101fe200078e027c */
[----:B------:R0:W5:Y:S01]  /*3ac0*/  @P6 LDG.E R120, desc[UR4][R66.64] ;  /* 0x0000000442786981 */ /* 0x000162000c1e1900 */
[----:B------:R-:W-:Y:S01]  /*3ad0*/  IMAD.IADD R69, R23, 0x1, R124 ;  /* 0x0000000117457824 */ /* 0x000fe200078e027c */
[----:B------:R-:W-:Y:S01]  /*3ae0*/  P2R R121, PR, RZ, 0x40 ;  /* 0x00000040ff797803 */ /* 0x000fe20000000000 */
[----:B------:R-:W-:Y:S01]  /*3af0*/  IMAD.WIDE R64, R65, 0x4, R62 ;  /* 0x0000000441407825 */ /* 0x000fe200078e023e */
[----:B------:R-:W-:-:S03]  /*3b00*/  ISETP.NE.AND P6, PT, R8, RZ, PT ;  /* 0x000000ff0800720c */ /* 0x000fc60003fc5270 */
[----:B------:R-:W-:Y:S01]  /*3b10*/  VIADD R124, R32, 0x11 ;  /* 0x00000011207c7836 */ /* 0x000fe20000000000 */
[----:B------:R-:W-:Y:S01]  /*3b20*/  P2R R110, PR, RZ, 0x4 ;  /* 0x00000004ff6e7803 */ /* 0x000fe20000000000 */
[----:B------:R-:W5:Y:S02]  /*3b30*/  @P2 LDG.E R123, desc[UR4][R64.64] ;  /* 0x00000004407b2981 */ /* 0x000f64000c1e1900 */
[----:B0-----:R-:W-:Y:S01]  /*3b40*/  IMAD.IADD R67, R23, 0x1, R124 ;  /* 0x0000000117437824 */ /* 0x001fe200078e027c */
[----:B------:R-:W-:Y:S01]  /*3b50*/  ISETP.NE.AND P2, PT, R111, RZ, PT ;  /* 0x000000ff6f00720c */ /* 0x000fe20003f45270 */
[----:B------:R-:W-:Y:S02]  /*3b60*/  IMAD.MOV.U32 R111, RZ, RZ, RZ ;  /* 0x000000ffff6f7224 */ /* 0x000fe400078e00ff */
[----:B------:R-:W-:Y:S01]  /*3b70*/  IMAD.WIDE R66, R67, 0x4, R62 ;  /* 0x0000000443427825 */ /* 0x000fe200078e023e */
[----:B------:R-:W-:-:S03]  /*3b80*/  P2R R112, PR, RZ, 0x8 ;  /* 0x00000008ff707803 */ /* 0x000fc60000000000 */
[----:B------:R-:W-:Y:S01]  /*3b90*/  IMAD.WIDE R68, R69, 0x4, R62 ;  /* 0x0000000445447825 */ /* 0x000fe200078e023e */
[----:B------:R-:W5:Y:S01]  /*3ba0*/  @P3 LDG.E R111, desc[UR4][R66.64] ;  /* 0x00000004426f3981 */ /* 0x000f62000c1e1900 */
[----:B------:R-:W-:Y:S02]  /*3bb0*/  ISETP.NE.AND P3, PT, R107, RZ, PT ;  /* 0x000000ff6b00720c */ /* 0x000fe40003f65270 */
[----:B------:R-:W-:Y:S01]  /*3bc0*/  IMAD.IADD R125, R105, 0x1, R124 ;  /* 0x00000001697d7824 */ /* 0x000fe200078e027c */
[----:B------:R0:W5:Y:S01]  /*3bd0*/  @P6 LDG.E R122, desc[UR4][R68.64] ;  /* 0x00000004447a6981 */ /* 0x000162000c1e1900 */
[----:B------:R-:W-:Y:S01]  /*3be0*/  IMAD.MOV.U32 R107, RZ, RZ, RZ ;  /* 0x000000ffff6b7224 */ /* 0x000fe200078e00ff */
[----:B------:R-:W-:Y:S01]  /*3bf0*/  P2R R119, PR, RZ, 0x2 ;  /* 0x00000002ff777803 */ /* 0x000fe20000000000 */
[----:B------:R-:W-:Y:S01]  /*3c00*/  VIADD R42, R42, 0x12 ;  /* 0x000000122a2a7836 */ /* 0x000fe20000000000 */
[----:B------:R-:W-:Y:S01]  /*3c10*/  ISETP.NE.AND P1, PT, R38, RZ, PT ;  /* 0x000000ff2600720c */ /* 0x000fe20003f25270 */
[----:B------:R-:W-:Y:S01]  /*3c20*/  VIADD R45, R45, 0x12 ;  /* 0x000000122d2d7836 */ /* 0x000fe20000000000 */
[----:B------:R-:W-:Y:S01]  /*3c30*/  ISETP.NE.AND P6, PT, R55, RZ, PT ;  /* 0x000000ff3700720c */ /* 0x000fe20003fc5270 */
[----:B0-----:R-:W-:Y:S01]  /*3c40*/  IMAD.WIDE R68, R125, 0x4, R62 ;  /* 0x000000047d447825 */ /* 0x001fe200078e023e */
[----:B------:R-:W-:-:S03]  /*3c50*/  P2R R117, PR, RZ, 0x1 ;  /* 0x00000001ff757803 */ /* 0x000fc60000000000 */
[----:B------:R-:W-:Y:S01]  /*3c60*/  VIADD R33, R33, 0x12 ;  /* 0x0000001221217836 */ /* 0x000fe20000000000 */
[----:B------:R-:W5:Y:S01]  /*3c70*/  @P0 LDG.E R107, desc[UR4][R68.64] ;  /* 0x00000004446b0981 */ /* 0x000f62000c1e1900 */
[----:B------:R-:W-:Y:S01]  /*3c80*/  VIADD R32, R32, 0x12 ;  /* 0x0000001220207836 */ /* 0x000fe20000000000 */
[----:B------:R-:W-:Y:S01]  /*3c90*/  ISETP.NE.AND P0, PT, R31, RZ, PT ;  /* 0x000000ff1f00720c */ /* 0x000fe20003f05270 */
[--C-:B------:R-:W-:Y:S01]  /*3ca0*/  IMAD.IADD R31, R30, 0x1, R42.reuse ;  /* 0x000000011e1f7824 */ /* 0x100fe200078e022a */
[----:B------:R-:W-:Y:S01]  /*3cb0*/  ISETP.LT.AND P4, PT, R26, R35, !P4 ;  /* 0x000000231a00720c */ /* 0x000fe20006781270 */
[----:B------:R-:W-:Y:S02]  /*3cc0*/  IMAD.IADD R125, R39, 0x1, R42 ;  /* 0x00000001277d7824 */ /* 0x000fe400078e022a */
[--C-:B------:R-:W-:Y:S02]  /*3cd0*/  IMAD.IADD R65, R12, 0x1, R45.reuse ;  /* 0x000000010c417824 */ /* 0x100fe400078e022d */
[----:B------:R-:W-:-:S02]  /*3ce0*/  IMAD.IADD R67, R40, 0x1, R45 ;  /* 0x0000000128437824 */ /* 0x000fc400078e022d */
[--C-:B------:R-:W-:Y:S02]  /*3cf0*/  IMAD.IADD R45, R2, 0x1, R33.reuse ;  /* 0x00000001022d7824 */ /* 0x100fe400078e0221 */
[--C-:B------:R-:W-:Y:S02]  /*3d00*/  IMAD.IADD R35, R23, 0x1, R32.reuse ;  /* 0x0000000117237824 */ /* 0x100fe400078e0220 */
[----:B------:R-:W-:Y:S02]  /*3d10*/  IMAD.IADD R39, R106, 0x1, R33 ;  /* 0x000000016a277824 */ /* 0x000fe400078e0221 */
[----:B------:R-:W-:Y:S02]  /*3d20*/  IMAD.IADD R105, R105, 0x1, R32 ;  /* 0x0000000169697824 */ /* 0x000fe400078e0220 */
[----:B------:R-:W-:Y:S02]  /*3d30*/  IMAD.MOV.U32 R2, RZ, RZ, RZ ;  /* 0x000000ffff027224 */ /* 0x000fe400078e00ff */
[----:B------:R-:W-:-:S02]  /*3d40*/  IMAD.MOV.U32 R23, RZ, RZ, RZ ;  /* 0x000000ffff177224 */ /* 0x000fc400078e00ff */
[----:B------:R-:W-:-:S04]  /*3d50*/  IMAD.WIDE R30, R31, 0x4, R62 ;  /* 0x000000041f1e7825 */ /* 0x000fc800078e023e */
[----:B------:R-:W-:Y:S01]  /*3d60*/  IMAD.WIDE R32, R125, 0x4, R62 ;  /* 0x000000047d207825 */ /* 0x000fe200078e023e */
[----:B------:R0:W5:Y:S01]  /*3d70*/  @P1 LDG.E R2, desc[UR4][R30.64] ;  /* 0x000000041e021981 */ /* 0x000162000c1e1900 */
[----:B------:R-:W-:-:S03]  /*3d80*/  ISETP.NE.AND P1, PT, R103, RZ, PT ;  /* 0x000000ff6700720c */ /* 0x000fc60003f25270 */
[----:B------:R1:W5:Y:S01]  /*3d90*/  @P6 LDG.E R23, desc[UR4][R32.64] ;  /* 0x0000000420176981 */ /* 0x000362000c1e1900 */
[----:B------:R-:W-:Y:S01]  /*3da0*/  ISETP.NE.AND P6, PT, R104, RZ, PT ;  /* 0x000000ff6800720c */ /* 0x000fe20003fc5270 */
[----:B------:R-:W-:-:S03]  /*3db0*/  IMAD.MOV.U32 R26, RZ, RZ, RZ ;  /* 0x000000ffff1a7224 */ /* 0x000fc600078e00ff */
[----:B------:R-:W-:Y:S02]  /*3dc0*/  P2R R40, PR, RZ, 0x40 ;  /* 0x00000040ff287803 */ /* 0x000fe40000000000 */
[----:B------:R-:W-:Y:S01]  /*3dd0*/  ISETP.NE.AND P6, PT, R29, RZ, PT ;  /* 0x000000ff1d00720c */ /* 0x000fe20003fc5270 */
[----:B------:R-:W-:Y:S02]  /*3de0*/  IMAD.MOV.U32 R29, RZ, RZ, RZ ;  /* 0x000000ffff1d7224 */ /* 0x000fe400078e00ff */
[----:B0-----:R-:W-:-:S04]  /*3df0*/  IMAD.WIDE R30, R45, 0x4, R62 ;  /* 0x000000042d1e7825 */ /* 0x001fc800078e023e */
[--C-:B------:R-:W-:Y:S01]  /*3e00*/  IMAD.WIDE R64, R65, 0x4, R62.reuse ;  /* 0x0000000441407825 */ /* 0x100fe200078e023e */
[----:B------:R0:W5:Y:S04]  /*3e10*/  @P3 LDG.E R29, desc[UR4][R30.64] ;  /* 0x000000041e1d3981 */ /* 0x000168000c1e1900 */
[----:B------:R0:W5:Y:S01]  /*3e20*/  @P1 LDG.E R26, desc[UR4][R64.64] ;  /* 0x00000004401a1981 */ /* 0x000162000c1e1900 */
[----:B-1----:R-:W-:Y:S01]  /*3e30*/  IMAD.WIDE R32, R39, 0x4, R62 ;  /* 0x0000000427207825 */ /* 0x002fe200078e023e */
[----:B0-----:R-:W-:Y:S02]  /*3e40*/  P2R R31, PR, RZ, 0x8 ;  /* 0x00000008ff1f7803 */ /* 0x001fe40000000000 */
[----:B------:R-:W-:Y:S01]  /*3e50*/  ISETP.NE.AND P3, PT, R0, RZ, PT ;  /* 0x000000ff0000720c */ /* 0x000fe20003f65270 */
[----:B------:R-:W-:Y:S01]  /*3e60*/  IMAD.MOV.U32 R0, RZ, RZ, RZ ;  /* 0x000000ffff007224 */ /* 0x000fe200078e00ff */
[----:B------:R-:W-:-:S02]  /*3e70*/  P2R R64, PR, RZ, 0x2 ;  /* 0x00000002ff407803 */ /* 0x000fc40000000000 */
[----:B------:R-:W-:Y:S01]  /*3e80*/  ISETP.NE.AND P1, PT, R6, RZ, PT ;  /* 0x000000ff0600720c */ /* 0x000fe20003f25270 */
[----:B------:R-:W-:Y:S02]  /*3e90*/  IMAD.MOV.U32 R6, RZ, RZ, RZ ;  /* 0x000000ffff067224 */ /* 0x000fe400078e00ff */
[--C-:B------:R-:W-:Y:S01]  /*3ea0*/  IMAD.WIDE R66, R67, 0x4, R62.reuse ;  /* 0x0000000443427825 */ /* 0x100fe200078e023e */
[----:B------:R-:W5:Y:S01]  /*3eb0*/  @P2 LDG.E R0, desc[UR4][R32.64] ;  /* 0x0000000420002981 */ /* 0x000f62000c1e1900 */
[----:B------:R-:W-:Y:S02]  /*3ec0*/  P2R R39, PR, RZ, 0x4 ;  /* 0x00000004ff277803 */ /* 0x000fe40000000000 */
[----:B------:R-:W-:Y:S01]  /*3ed0*/  ISETP.NE.AND P2, PT, R13, RZ, PT ;  /* 0x000000ff0d00720c */ /* 0x000fe20003f45270 */
[----:B------:R0:W5:Y:S01]  /*3ee0*/  @P0 LDG.E R6, desc[UR4][R66.64] ;  /* 0x0000000442060981 */ /* 0x000162000c1e1900 */
[----:B------:R-:W-:-:S04]  /*3ef0*/  IMAD.WIDE R12, R35, 0x4, R62 ;  /* 0x00000004230c7825 */ /* 0x000fc800078e023e */
[----:B------:R-:W-:Y:S01]  /*3f00*/  IMAD.MOV.U32 R35, RZ, RZ, RZ ;  /* 0x000000ffff237224 */ /* 0x000fe200078e00ff */
[----:B------:R-:W-:Y:S01]  /*3f10*/  P2R R45, PR, RZ, 0x20 ;  /* 0x00000020ff2d7803 */ /* 0x000fe20000000000 */
[----:B------:R-:W-:-:S04]  /*3f20*/  IMAD.WIDE R62, R105, 0x4, R62 ;  /* 0x00000004693e7825 */ /* 0x000fc800078e023e */
[----:B------:R-:W5:Y:S01]  /*3f30*/  @P5 LDG.E R35, desc[UR4][R12.64] ;  /* 0x000000040c235981 */ /* 0x000f62000c1e1900 */
[----:B------:R-:W-:Y:S01]  /*3f40*/  ISETP.NE.AND P5, PT, R10, RZ, PT ;  /* 0x000000ff0a00720c */ /* 0x000fe20003fa5270 */
[----:B------:R-:W-:-:S06]  /*3f50*/  IMAD.MOV.U32 R10, RZ, RZ, RZ ;  /* 0x000000ffff0a7224 */ /* 0x000fcc00078e00ff */
[----:B------:R1:W5:Y:S01]  /*3f60*/  @P4 LDG.E R10, desc[UR4][R62.64] ;  /* 0x000000043e0a4981 */ /* 0x000362000c1e1900 */
[----:B------:R-:W-:Y:S02]  /*3f70*/  P2R R42, PR, RZ, 0x40 ;  /* 0x00000040ff2a7803 */ /* 0x000fe40000000000 */
[----:B------:R-:W-:Y:S02]  /*3f80*/  ISETP.NE.AND P6, PT, R7, RZ, PT ;  /* 0x000000ff0700720c */ /* 0x000fe40003fc5270 */
[----:B0-----:R-:W-:Y:S02]  /*3f90*/  P2R R66, PR, RZ, 0x4 ;  /* 0x00000004ff427803 */ /* 0x001fe40000000000 */
[----:B------:R-:W-:Y:S02]  /*3fa0*/  SEL R3, R3, RZ, P6 ;  /* 0x000000ff03037207 */ /* 0x000fe40003000000 */
[----:B------:R-:W-:-:S03]  /*3fb0*/  ISETP.NE.AND P2, PT, R97, RZ, PT ;  /* 0x000000ff6100720c */ /* 0x000fc60003f45270 */
[----:B------:R-:W-:Y:S01]  /*3fc0*/  FADD R102, R102, R3 ;  /* 0x0000000366667221 */ /* 0x000fe20000000000 */
[----:B------:R-:W-:Y:S02]  /*3fd0*/  FSEL R3, RZ, 1, !P2 ;  /* 0x3f800000ff037808 */ /* 0x000fe40005000000 */
[----:B-1----:R-:W-:Y:S02]  /*3fe0*/  P2R R62, PR, RZ, 0x10 ;  /* 0x00000010ff3e7803 */ /* 0x002fe40000000000 */
[----:B------:R-:W-:Y:S02]  /*3ff0*/  ISETP.NE.AND P2, PT, R25, RZ, PT ;  /* 0x000000ff1900720c */ /* 0x000fe40003f45270 */
[----:B------:R-:W-:Y:S02]  /*4000*/  ISETP.NE.AND P4, PT, R5, RZ, PT ;  /* 0x000000ff0500720c */ /* 0x000fe40003f85270 */
[----:B------:R-:W-:Y:S02]  /*4010*/  P2R R65, PR, RZ, 0x1 ;  /* 0x00000001ff417803 */ /* 0x000fe40000000000 */
[----:B------:R-:W-:-:S02]  /*4020*/  P2R R12, PR, RZ, 0x4 ;  /* 0x00000004ff0c7803 */ /* 0x000fc40000000000 */
[----:B------:R-:W-:Y:S02]  /*4030*/  ISETP.NE.AND P0, PT, R73, RZ, PT ;  /* 0x000000ff4900720c */ /* 0x000fe40003f05270 */
[----:B------:R-:W-:Y:S02]  /*4040*/  ISETP.NE.AND P2, PT, R61, RZ, PT ;  /* 0x000000ff3d00720c */ /* 0x000fe40003f45270 */
[----:B------:R-:W-:Y:S02]  /*4050*/  SEL R99, R99, RZ, P4 ;  /* 0x000000ff63637207 */ /* 0x000fe40002000000 */
[----:B------:R-:W-:Y:S02]  /*4060*/  P2R R33, PR, RZ, 0x4 ;  /* 0x00000004ff217803 */ /* 0x000fe40000000000 */
[----:B------:R-:W-:Y:S01]  /*4070*/  SEL R77, R77, RZ, P0 ;  /* 0x000000ff4d4d7207 */ /* 0x000fe20000000000 */
[----:B------:R-:W-:Y:S01]  /*4080*/  FADD R86, R86, R99 ;  /* 0x0000006356567221 */ /* 0x000fe20000000000 */
[----:B------:R-:W-:-:S02]  /*4090*/  ISETP.NE.AND P2, PT, R22, RZ, PT ;  /* 0x000000ff1600720c */ /* 0x000fc40003f45270 */
[----:B------:R-:W-:Y:S01]  /*40a0*/  ISETP.NE.AND P6, PT, R42, RZ, PT ;  /* 0x000000ff2a00720c */ /* 0x000fe20003fc5270 */
[----:B------:R-:W-:Y:S01]  /*40b0*/  FADD R77, R86, R77 ;  /* 0x0000004d564d7221 */ /* 0x000fe20000000000 */
[----:B------:R-:W-:Y:S02]  /*40c0*/  SEL R42, R91, RZ, P3 ;  /* 0x000000ff5b2a7207 */ /* 0x000fe40001800000 */
[----:B------:R-:W-:Y:S02]  /*40d0*/  P2R R13, PR, RZ, 0x4 ;  /* 0x00000004ff0d7803 */ /* 0x000fe40000000000 */
[----:B------:R-:W-:Y:S01]  /*40e0*/  ISETP.NE.AND P2, PT, R75, RZ, PT ;  /* 0x000000ff4b00720c */ /* 0x000fe20003f45270 */
[----:B------:R-:W-:Y:S01]  /*40f0*/  FADD R77, R77, R42 ;  /* 0x0000002a4d4d7221 */ /* 0x000fe20000000000 */
[----:B------:R-:W-:Y:S02]  /*4100*/  FSEL R30, RZ, 1, !P6 ;  /* 0x3f800000ff1e7808 */ /* 0x000fe40007000000 */
[----:B------:R-:W-:-:S02]  /*4110*/  FSEL R42, RZ, 1, !P2 ;  /* 0x3f800000ff2a7808 */ /* 0x000fc40005000000 */
[----:B------:R-:W-:Y:S02]  /*4120*/  ISETP.NE.AND P2, PT, R13, RZ, PT ;  /* 0x000000ff0d00720c */ /* 0x000fe40003f45270 */
[----:B------:R-:W-:Y:S02]  /*4130*/  ISETP.NE.AND P6, PT, R40, RZ, PT ;  /* 0x000000ff2800720c */ /* 0x000fe40003fc5270 */
[----:B------:R-:W-:Y:S02]  /*4140*/  SEL R13, R96, RZ, P2 ;  /* 0x000000ff600d7207 */ /* 0x000fe40001000000 */
[----:B------:R-:W-:Y:S02]  /*4150*/  SEL R101, R101, RZ, P6 ;  /* 0x000000ff65657207 */ /* 0x000fe40003000000 */
[----:B------:R-:W-:Y:S02]  /*4160*/  P2R R63, PR, RZ, 0x40 ;  /* 0x00000040ff3f7803 */ /* 0x000fe40000000000 */
[----:B------:R-:W-:-:S02]  /*4170*/  ISETP.NE.AND P2, PT, R33, RZ, PT ;  /* 0x000000ff2100720c */ /* 0x000fc40003f45270 */
[----:B------:R-:W-:Y:S02]  /*4180*/  ISETP.NE.AND P6, PT, R34, RZ, PT ;  /* 0x000000ff2200720c */ /* 0x000fe40003fc5270 */
[----:B------:R-:W-:Y:S02]  /*4190*/  FSEL R33, RZ, 1, !P2 ;  /* 0x3f800000ff217808 */ /* 0x000fe40005000000 */
[----:B------:R-:W-:Y:S02]  /*41a0*/  FSEL R32, RZ, 1, !P6 ;  /* 0x3f800000ff207808 */ /* 0x000fe40007000000 */
[----:B------:R-:W-:Y:S02]  /*41b0*/  ISETP.NE.AND P2, PT, R12, RZ, PT ;  /* 0x000000ff0c00720c */ /* 0x000fe40003f45270 */
[----:B------:R-:W-:Y:S01]  /*41c0*/  ISETP.NE.AND P6, PT, R82, RZ, PT ;  /* 0x000000ff5200720c */ /* 0x000fe20003fc5270 */
[----:B------:R-:W-:Y:S01]  /*41d0*/  FADD R101, R102, R101 ;  /* 0x0000006566657221 */ /* 0x000fe20000000000 */
[----:B------:R-:W-:-:S02]  /*41e0*/  SEL R100, R100, RZ, P1 ;  /* 0x000000ff64647207 */ /* 0x000fc40000800000 */
[----:B------:R-:W-:Y:S02]  /*41f0*/  SEL R12, R17, RZ, P2 ;  /* 0x000000ff110c7207 */ /* 0x000fe40001000000 */
[----:B------:R-:W-:Y:S02]  /*4200*/  P2R R67, PR, RZ, 0x40 ;  /* 0x00000040ff437803 */ /* 0x000fe40000000000 */
[----:B------:R-:W-:Y:S01]  /*4210*/  ISETP.NE.AND P2, PT, R66, RZ, PT ;  /* 0x000000ff4200720c */ /* 0x000fe20003f45270 */
[----:B------:R-:W-:Y:S01]  /*4220*/  FADD R100, R101, R100 ;  /* 0x0000006465647221 */ /* 0x000fe20000000000 */
[----:B------:R-:W-:Y:S02]  /*4230*/  ISETP.NE.AND P6, PT, R60, RZ, PT ;  /* 0x000000ff3c00720c */ /* 0x000fe40003fc5270 */
[----:B------:R-:W-:Y:S02]  /*4240*/  ISETP.NE.AND P0, PT, R47, RZ, PT ;  /* 0x000000ff2f00720c */ /* 0x000fe40003f05270 */
[----:B------:R-:W-:Y:S01]  /*4250*/  SEL R47, R24, RZ, P2 ;  /* 0x000000ff182f7207 */ /* 0x000fe20001000000 */
[----:B------:R-:W-:Y:S01]  /*4260*/  FADD R100, R100, R13 ;  /* 0x0000000d64647221 */ /* 0x000fe20000000000 */
[----:B--2---:R-:W-:-:S02]  /*4270*/  SEL R24, R18, RZ, P6 ;  /* 0x000000ff12187207 */ /* 0x004fc40003000000 */
[----:B------:R-:W-:Y:S02]  /*4280*/  FSEL R18, RZ, 1, !P6 ;  /* 0x3f800000ff127808 */ /* 0x000fe40007000000 */
[----:B------:R-:W-:Y:S01]  /*4290*/  ISETP.NE.AND P6, PT, R67, RZ, PT ;  /* 0x000000ff4300720c */ /* 0x000fe20003fc5270 */
[----:B------:R-:W-:Y:S01]  /*42a0*/  FADD R13, R77, R12 ;  /* 0x0000000c4d0d7221 */ /* 0x000fe20000000000 */
[----:B------:R-:W-:Y:S02]  /*42b0*/  FADD R12, R100, R47 ;  /* 0x0000002f640c7221 */ /* 0x000fe40000000000 */
[----:B------:R-:W-:Y:S02]  /*42c0*/  SEL R47, R80, RZ, P6 ;  /* 0x000000ff502f7207 */ /* 0x000fe40003000000 */
[----:B------:R-:W-:Y:S02]  /*42d0*/  ISETP.NE.AND P6, PT, R84, RZ, PT ;  /* 0x000000ff5400720c */ /* 0x000fe40003fc5270 */
[----:B------:R-:W-:-:S02]  /*42e0*/  FSEL R5, RZ, 1, !P5 ;  /* 0x3f800000ff057808 */ /* 0x000fc40006800000 */
[----:B------:R-:W-:Y:S02]  /*42f0*/  ISETP.NE.AND P5, PT, R85, RZ, PT ;  /* 0x000000ff5500720c */ /* 0x000fe40003fa5270 */
[----:B------:R-:W-:Y:S02]  /*4300*/  P2R R80, PR, RZ, 0x40 ;  /* 0x00000040ff507803 */ /* 0x000fe40000000000 */
[----:B------:R-:W-:Y:S02]  /*4310*/  P2R R61, PR, RZ, 0x10 ;  /* 0x00000010ff3d7803 */ /* 0x000fe40000000000 */
[----:B------:R-:W-:Y:S02]  /*4320*/  ISETP.NE.AND P6, PT, R74, RZ, PT ;  /* 0x000000ff4a00720c */ /* 0x000fe40003fc5270 */
[----:B------:R-:W-:Y:S02]  /*4330*/  ISETP.NE.AND P4, PT, R37, RZ, PT ;  /* 0x000000ff2500720c */ /* 0x000fe40003f85270 */
[----:B------:R-:W-:-:S02]  /*4340*/  SEL R98, R98, RZ, P5 ;  /* 0x000000ff62627207 */ /* 0x000fc40002800000 */
[----:B------:R-:W-:Y:S02]  /*4350*/  FSEL R37, RZ, 1, !P5 ;  /* 0x3f800000ff257808 */ /* 0x000fe40006800000 */
[----:B------:R-:W-:Y:S02]  /*4360*/  ISETP.NE.AND P5, PT, R109, RZ, PT ;  /* 0x000000ff6d00720c */ /* 0x000fe40003fa5270 */
[----:B------:R-:W-:Y:S02]  /*4370*/  P2R R77, PR, RZ, 0x40 ;  /* 0x00000040ff4d7803 */ /* 0x000fe40000000000 */
[----:B------:R-:W-:Y:S02]  /*4380*/  P2R R68, PR, RZ, 0x8 ;  /* 0x00000008ff447803 */ /* 0x000fe40000000000 */
[----:B------:R-:W-:Y:S02]  /*4390*/  ISETP.NE.AND P6, PT, R56, RZ, PT ;  /* 0x000000ff3800720c */ /* 0x000fe40003fc5270 */
[----:B------:R-:W-:-:S02]  /*43a0*/  ISETP.NE.AND P3, PT, R48, RZ, PT ;  /* 0x000000ff3000720c */ /* 0x000fc40003f65270 */
[----:B------:R-:W-:Y:S02]  /*43b0*/  FSEL R34, RZ, 1, !P4 ;  /* 0x3f800000ff227808 */ /* 0x000fe40006000000 */
[----:B------:R-:W-:Y:S02]  /*43c0*/  P2R R60, PR, RZ, 0x2 ;  /* 0x00000002ff3c7803 */ /* 0x000fe40000000000 */
[----:B------:R-:W-:Y:S02]  /*43d0*/  P2R R40, PR, RZ, 0x20 ;  /* 0x00000020ff287803 */ /* 0x000fe40000000000 */
[----:B------:R-:W-:Y:S02]  /*43e0*/  P2R R66, PR, RZ, 0x4 ;  /* 0x00000004ff427803 */ /* 0x000fe40000000000 */
[----:B------:R-:W-:Y:S02]  /*43f0*/  ISETP.NE.AND P4, PT, R76, RZ, PT ;  /* 0x000000ff4c00720c */ /* 0x000fe40003f85270 */
[----:B------:R-:W-:-:S02]  /*4400*/  ISETP.NE.AND P1, PT, R79, RZ, PT ;  /* 0x000000ff4f00720c */ /* 0x000fc40003f25270 */
[----:B------:R-:W-:Y:S02]  /*4410*/  ISETP.NE.AND P5, PT, R81, RZ, PT ;  /* 0x000000ff5100720c */ /* 0x000fe40003fa5270 */
[----:B------:R-:W-:Y:S02]  /*4420*/  ISETP.NE.AND P2, PT, R78, RZ, PT ;  /* 0x000000ff4e00720c */ /* 0x000fe40003f45270 */
[----:B------:R-:W-:Y:S02]  /*4430*/  P2R R76, PR, RZ, 0x40 ;  /* 0x00000040ff4c7803 */ /* 0x000fe40000000000 */
[----:B------:R-:W-:Y:S02]  /*4440*/  FSEL R17, RZ, 1, !P3 ;  /* 0x3f800000ff117808 */ /* 0x000fe40005800000 */
[----:B------:R-:W-:Y:S02]  /*4450*/  ISETP.NE.AND P6, PT, R70, RZ, PT ;  /* 0x000000ff4600720c */ /* 0x000fe40003fc5270 */
[----:B------:R-:W-:-:S02]  /*4460*/  ISETP.NE.AND P3, PT, R46, RZ, PT ;  /* 0x000000ff2e00720c */ /* 0x000fc40003f65270 */
[----:B----4-:R-:W-:Y:S02]  /*4470*/  SEL R72, R72, RZ, P2 ;  /* 0x000000ff48487207 */ /* 0x010fe40001000000 */
[----:B---3--:R-:W-:Y:S02]  /*4480*/  SEL R95, R95, RZ, P1 ;  /* 0x000000ff5f5f7207 */ /* 0x008fe40000800000 */
[----:B------:R-:W-:Y:S02]  /*4490*/  FSEL R46, RZ, 1, !P5 ;  /* 0x3f800000ff2e7808 */ /* 0x000fe40006800000 */
[----:B-----5:R-:W-:Y:S02]  /*44a0*/  SEL R69, R92, RZ, P0 ;  /* 0x000000ff5c457207 */ /* 0x020fe40000000000 */
[----:B------:R-:W-:Y:S02]  /*44b0*/  P2R R74, PR, RZ, 0x1 ;  /* 0x00000001ff4a7803 */ /* 0x000fe40000000000 */
[----:B------:R-:W-:-:S02]  /*44c0*/  ISETP.NE.AND P5, PT, R94, RZ, PT ;  /* 0x000000ff5e00720c */ /* 0x000fc40003fa5270 */
[----:B------:R-:W-:Y:S02]  /*44d0*/  ISETP.NE.AND P0, PT, R49, RZ, PT ;  /* 0x000000ff3100720c */ /* 0x000fe40003f05270 */
[----:B------:R-:W-:Y:S02]  /*44e0*/  P2R R75, PR, RZ, 0x40 ;  /* 0x00000040ff4b7803 */ /* 0x000fe40000000000 */
[----:B------:R-:W-:Y:S01]  /*44f0*/  ISETP.NE.AND P6, PT, R82, RZ, PT ;  /* 0x000000ff5200720c */ /* 0x000fe20003fc5270 */
[----:B------:R-:W-:Y:S01]  /*4500*/  FADD R72, R72, R95 ;  /* 0x0000005f48487221 */ /* 0x000fe20000000000 */
[----:B------:R-:W-:Y:S02]  /*4510*/  FSEL R48, RZ, 1, !P0 ;  /* 0x3f800000ff307808 */ /* 0x000fe40004000000 */
[----:B------:R-:W-:Y:S01]  /*4520*/  FSEL R56, RZ, 1, !P5 ;  /* 0x3f800000ff387808 */ /* 0x000fe20006800000 */
[----:B------:R-:W-:Y:S01]  /*4530*/  FADD R67, R47, R98 ;  /* 0x000000622f437221 */ /* 0x000fe20000000000 */
[----:B------:R-:W-:-:S02]  /*4540*/  ISETP.NE.AND P0, PT, R83, RZ, PT ;  /* 0x000000ff5300720c */ /* 0x000fc40003f05270 */
[----:B------:R-:W-:Y:S02]  /*4550*/  ISETP.NE.AND P5, PT, R40, RZ, PT ;  /* 0x000000ff2800720c */ /* 0x000fe40003fa5270 */
[----:B------:R-:W-:Y:S01]  /*4560*/  P2R R70, PR, RZ, 0x40 ;  /* 0x00000040ff467803 */ /* 0x000fe20000000000 */
[----:B------:R-:W-:Y:S01]  /*4570*/  FADD R69, R72, R69 ;  /* 0x0000004548457221 */ /* 0x000fe20000000000 */
[----:B------:R-:W-:Y:S01]  /*4580*/  ISETP.NE.AND P6, PT, R78, RZ, PT ;  /* 0x000000ff4e00720c */ /* 0x000fe20003fc5270 */
[----:B------:R-:W-:Y:S01]  /*4590*/  FADD R67, R67, R24 ;  /* 0x0000001843437221 */ /* 0x000fe20000000000 */
[----:B------:R-:W-:Y:S02]  /*45a0*/  P2R R72, PR, RZ, 0x1 ;  /* 0x00000001ff487803 */ /* 0x000fe40000000000 */
[----:B------:R-:W-:Y:S02]  /*45b0*/  SEL R40, R108, RZ, P5 ;  /* 0x000000ff6c287207 */ /* 0x000fe40002800000 */
[----:B------:R-:W-:-:S02]  /*45c0*/  ISETP.NE.AND P0, PT, R53, RZ, PT ;  /* 0x000000ff3500720c */ /* 0x000fc40003f05270 */
[----:B------:R-:W-:Y:S02]  /*45d0*/  FSEL R53, RZ, 1, !P6 ;  /* 0x3f800000ff357808 */ /* 0x000fe40007000000 */
[----:B------:R-:W-:Y:S01]  /*45e0*/  ISETP.NE.AND P6, PT, R70, RZ, PT ;  /* 0x000000ff4600720c */ /* 0x000fe20003fc5270 */
[----:B------:R-:W-:Y:S01]  /*45f0*/  FADD R40, R67, R40 ;  /* 0x0000002843287221 */ /* 0x000fe20000000000 */
[----:B------:R-:W-:Y:S01]  /*4600*/  ISETP.NE.AND P2, PT, R88, RZ, PT ;  /* 0x000000ff5800720c */ /* 0x000fe20003f45270 */
[----:B------:R-:W-:Y:S01]  /*4610*/  FADD R67, R3, R30 ;  /* 0x0000001e03437221 */ /* 0x000fe20000000000 */
[----:B------:R-:W-:Y:S02]  /*4620*/  ISETP.NE.AND P1, PT, R15, RZ, PT ;  /* 0x000000ff0f00720c */ /* 0x000fe40003f25270 */
[----:B------:R-:W-:Y:S02]  /*4630*/  FSEL R30, RZ, 1, !P6 ;  /* 0x3f800000ff1e7808 */ /* 0x000fe40007000000 */
[----:B------:R-:W-:-:S02]  /*4640*/  P2R R78, PR, RZ, 0x4 ;  /* 0x00000004ff4e7803 */ /* 0x000fc40000000000 */
[----:B------:R-:W-:Y:S01]  /*4650*/  ISETP.NE.AND P2, PT, R79, RZ, PT ;  /* 0x000000ff4f00720c */ /* 0x000fe20003f45270 */
[----:B------:R-:W-:Y:S01]  /*4660*/  FADD R37, R30, R37 ;  /* 0x000000251e257221 */ /* 0x000fe20000000000 */
[----:B------:R-:W-:Y:S02]  /*4670*/  SEL R24, R87, RZ, P1 ;  /* 0x000000ff57187207 */ /* 0x000fe40000800000 */
[----:B------:R-:W-:Y:S02]  /*4680*/  ISETP.NE.AND P6, PT, R75, RZ, PT ;  /* 0x000000ff4b00720c */ /* 0x000fe40003fc5270 */
[----:B------:R-:W-:Y:S02]  /*4690*/  FSEL R30, RZ, 1, !P2 ;  /* 0x3f800000ff1e7808 */ /* 0x000fe40005000000 */
[----:B------:R-:W-:Y:S01]  /*46a0*/  FSEL R49, RZ, 1, !P3 ;  /* 0x3f800000ff317808 */ /* 0x000fe20005800000 */
[----:B------:R-:W-:Y:S01]  /*46b0*/  FADD R24, R69, R24 ;  /* 0x0000001845187221 */ /* 0x000fe20000000000 */
[----:B------:R-:W-:-:S02]  /*46c0*/  ISETP.NE.AND P3, PT, R89, RZ, PT ;  /* 0x000000ff5900720c */ /* 0x000fc40003f65270 */
[----:B------:R-:W-:Y:S01]  /*46d0*/  FSEL R47, RZ, 1, !P4 ;  /* 0x3f800000ff2f7808 */ /* 0x000fe20006000000 */
[----:B------:R-:W-:Y:S01]  /*46e0*/  FADD R30, R53, R30 ;  /* 0x0000001e351e7221 */ /* 0x000fe20000000000 */
[----:B------:R-:W-:Y:S01]  /*46f0*/  FSEL R69, RZ, 1, !P6 ;  /* 0x3f800000ff457808 */ /* 0x000fe20007000000 */
[----:B------:R-:W-:Y:S01]  /*4700*/  FADD R56, R5, R56 ;  /* 0x0000003805387221 */ /* 0x000fe20000000000 */
[----:B------:R-:W-:Y:S02]  /*4710*/  ISETP.NE.AND P6, PT, R76, RZ, PT ;  /* 0x000000ff4c00720c */ /* 0x000fe40003fc5270 */
[----:B------:R-:W-:Y:S01]  /*4720*/  FSEL R53, RZ, 1, !P3 ;  /* 0x3f800000ff357808 */ /* 0x000fe20005800000 */
[----:B------:R-:W-:Y:S01]  /*4730*/  FADD R32, R47, R32 ;  /* 0x000000202f207221 */ /* 0x000fe20000000000 */
[----:B------:R-:W-:Y:S01]  /*4740*/  ISETP.NE.AND P3, PT, R73, RZ, PT ;  /* 0x000000ff4900720c */ /* 0x000fe20003f65270 */
[----:B------:R-:W-:Y:S01]  /*4750*/  FADD R56, R56, R69 ;  /* 0x0000004538387221 */ /* 0x000fe20000000000 */
[----:B------:R-:W-:-:S02]  /*4760*/  FSEL R47, RZ, 1, !P6 ;  /* 0x3f800000ff2f7808 */ /* 0x000fc40007000000 */
[----:B------:R-:W-:Y:S02]  /*4770*/  ISETP.NE.AND P6, PT, R77, RZ, PT ;  /* 0x000000ff4d00720c */ /* 0x000fe40003fc5270 */
[----:B------:R-:W-:Y:S02]  /*4780*/  P2R R69, PR, RZ, 0x8 ;  /* 0x00000008ff457803 */ /* 0x000fe40000000000 */
[----:B------:R-:W-:Y:S01]  /*4790*/  ISETP.NE.AND P3, PT, R27, RZ, PT ;  /* 0x000000ff1b00720c */ /* 0x000fe20003f65270 */
[----:B------:R-:W-:Y:S01]  /*47a0*/  FADD R42, R67, R42 ;  /* 0x0000002a432a7221 */ /* 0x000fe20000000000 */
[----:B------:R-:W-:Y:S02]  /*47b0*/  FSEL R3, RZ, 1, !P6 ;  /* 0x3f800000ff037808 */ /* 0x000fe40007000000 */
[----:B------:R-:W-:Y:S02]  /*47c0*/  ISETP.NE.AND P6, PT, R80, RZ, PT ;  /* 0x000000ff5000720c */ /* 0x000fe40003fc5270 */
[----:B------:R-:W-:-:S02]  /*47d0*/  P2R R67, PR, RZ, 0x8 ;  /* 0x00000008ff437803 */ /* 0x000fc40000000000 */
[----:B------:R-:W-:Y:S02]  /*47e0*/  ISETP.NE.AND P3, PT, R16, RZ, PT ;  /* 0x000000ff1000720c */ /* 0x000fe40003f65270 */
[----:B------:R-:W-:Y:S01]  /*47f0*/  FSEL R5, RZ, 1, !P6 ;  /* 0x3f800000ff057808 */ /* 0x000fe20007000000 */
[----:B------:R-:W-:Y:S01]  /*4800*/  FADD R34, R49, R34 ;  /* 0x0000002231227221 */ /* 0x000fe20000000000 */
[----:B------:R-:W-:Y:S02]  /*4810*/  ISETP.NE.AND P6, PT, R59, RZ, PT ;  /* 0x000000ff3b00720c */ /* 0x000fe40003fc5270 */
[----:B------:R-:W-:Y:S02]  /*4820*/  P2R R59, PR, RZ, 0x8 ;  /* 0x00000008ff3b7803 */ /* 0x000fe40000000000 */
[----:B------:R-:W-:Y:S01]  /*4830*/  ISETP.NE.AND P3, PT, R15, RZ, PT ;  /* 0x000000ff0f00720c */ /* 0x000fe20003f65270 */
[----:B------:R-:W-:-:S03]  /*4840*/  FADD R17, R34, R17 ;  /* 0x0000001122117221 */ /* 0x000fc60000000000 */
[----:B------:R-:W-:Y:S02]  /*4850*/  P2R R34, PR, RZ, 0x8 ;  /* 0x00000008ff227803 */ /* 0x000fe40000000000 */
[----:B------:R-:W-:Y:S01]  /*4860*/  ISETP.NE.AND P3, PT, R7, RZ, PT ;  /* 0x000000ff0700720c */ /* 0x000fe20003f65270 */
[----:B------:R-:W-:Y:S01]  /*4870*/  FADD R32, R32, R33 ;  /* 0x0000002120207221 */ /* 0x000fe20000000000 */
[----:B------:R-:W-:Y:S02]  /*4880*/  ISETP.NE.AND P2, PT, R78, RZ, PT ;  /* 0x000000ff4e00720c */ /* 0x000fe40003f45270 */
[----:B------:R-:W-:Y:S02]  /*4890*/  P2R R33, PR, RZ, 0x8 ;  /* 0x00000008ff217803 */ /* 0x000fe40000000000 */
[----:B------:R-:W-:Y:S01]  /*48a0*/  ISETP.NE.AND P3, PT, R52, RZ, PT ;  /* 0x000000ff3400720c */ /* 0x000fe20003f65270 */
[----:B------:R-:W-:Y:S01]  /*48b0*/  FADD R48, R48, R5 ;  /* 0x0000000530307221 */ /* 0x000fe20000000000 */
[----:B------:R-:W-:-:S02]  /*48c0*/  FSEL R7, RZ, 1, !P6 ;  /* 0x3f800000ff077808 */ /* 0x000fc40007000000 */
[----:B------:R-:W-:Y:S02]  /*48d0*/  ISETP.NE.AND P1, PT, R90, RZ, PT ;  /* 0x000000ff5a00720c */ /* 0x000fe40003f25270 */
[----:B------:R-:W-:Y:S02]  /*48e0*/  FSEL R49, RZ, 1, !P2 ;  /* 0x3f800000ff317808 */ /* 0x000fe40005000000 */
[----:B------:R-:W-:Y:S02]  /*48f0*/  ISETP.NE.AND P4, PT, R93, RZ, PT ;  /* 0x000000ff5d00720c */ /* 0x000fe40003f85270 */
[----:B------:R-:W-:Y:S02]  /*4900*/  ISETP.NE.AND P2, PT, R71, RZ, PT ;  /* 0x000000ff4700720c */ /* 0x000fe40003f45270 */
[----:B------:R-:W-:Y:S02]  /*4910*/  P2R R27, PR, RZ, 0x8 ;  /* 0x00000008ff1b7803 */ /* 0x000fe40000000000 */
[----:B------:R-:W-:Y:S01]  /*4920*/  ISETP.NE.AND P3, PT, R11, RZ, PT ;  /* 0x000000ff0b00720c */ /* 0x000fe20003f65270 */
[----:B------:R-:W-:Y:S01]  /*4930*/  FADD R48, R48, R7 ;  /* 0x0000000730307221 */ /* 0x000fe20000000000 */
[----:B------:R-:W-:Y:S01]  /*4940*/  FSEL R5, RZ, 1, !P1 ;  /* 0x3f800000ff057808 */ /* 0x000fe20004800000 */
[----:B------:R-:W-:Y:S01]  /*4950*/  FADD R46, R46, R3 ;  /* 0x000000032e2e7221 */ /* 0x000fe20000000000 */
[----:B------:R-:W-:Y:S01]  /*4960*/  FSEL R70, RZ, 1, !P4 ;  /* 0x3f800000ff467808 */ /* 0x000fe20006000000 */
[----:B------:R-:W-:Y:S01]  /*4970*/  FADD R18, R37, R18 ;  /* 0x0000001225127221 */ /* 0x000fe20000000000 */
[----:B------:R-:W-:-:S02]  /*4980*/  FSEL R7, RZ, 1, !P2 ;  /* 0x3f800000ff077808 */ /* 0x000fc40005000000 */
[----:B------:R-:W-:Y:S02]  /*4990*/  ISETP.NE.AND P4, PT, R51, RZ, PT ;  /* 0x000000ff3300720c */ /* 0x000fe40003f85270 */
[----:B------:R-:W-:Y:S02]  /*49a0*/  FSEL R37, RZ, 1, !P3 ;  /* 0x3f800000ff257808 */ /* 0x000fe40005800000 */
[----:B------:R-:W-:Y:S01]  /*49b0*/  ISETP.NE.AND P3, PT, R27, RZ, PT ;  /* 0x000000ff1b00720c */ /* 0x000fe20003f65270 */
[----:B------:R-:W-:Y:S01]  /*49c0*/  FADD R46, R46, R5 ;  /* 0x000000052e2e7221 */ /* 0x000fe20000000000 */
[----:B------:R-:W-:Y:S01]  /*49d0*/  FSEL R5, RZ, 1, !P4 ;  /* 0x3f800000ff057808 */ /* 0x000fe20006000000 */
[----:B------:R-:W-:Y:S01]  /*49e0*/  FADD R32, R32, R7 ;  /* 0x0000000720207221 */ /* 0x000fe20000000000 */
[----:B------:R-:W-:Y:S02]  /*49f0*/  FSEL R15, RZ, 1, !P5 ;  /* 0x3f800000ff0f7808 */ /* 0x000fe40006800000 */
[----:B------:R-:W-:-:S02]  /*4a00*/  ISETP.NE.AND P4, PT, R61, RZ, PT ;  /* 0x000000ff3d00720c */ /* 0x000fc40003f85270 */
[----:B------:R-:W-:Y:S02]  /*4a10*/  FSEL R7, RZ, 1, !P3 ;  /* 0x3f800000ff077808 */ /* 0x000fe40005800000 */
[----:B------:R-:W-:Y:S02]  /*4a20*/  FSEL R51, RZ, 1, !P0 ;  /* 0x3f800000ff337808 */ /* 0x000fe40004000000 */
[----:B------:R-:W-:Y:S02]  /*4a30*/  ISETP.NE.AND P3, PT, R33, RZ, PT ;  /* 0x000000ff2100720c */ /* 0x000fe40003f65270 */
[----:B------:R-:W-:Y:S01]  /*4a40*/  ISETP.NE.AND P0, PT, R72, RZ, PT ;  /* 0x000000ff4800720c */ /* 0x000fe20003f05270 */
[----:B------:R-:W-:Y:S01]  /*4a50*/  FADD R18, R18, R15 ;  /* 0x0000000f12127221 */ /* 0x000fe20000000000 */
[----:B------:R-:W-:Y:S02]  /*4a60*/  FSEL R16, RZ, 1, !P4 ;  /* 0x3f800000ff107808 */ /* 0x000fe40006000000 */
[----:B------:R-:W-:-:S02]  /*4a70*/  FSEL R15, RZ, 1, !P3 ;  /* 0x3f800000ff0f7808 */ /* 0x000fc40005800000 */
[----:B------:R-:W-:Y:S02]  /*4a80*/  FSEL R3, RZ, 1, !P0 ;  /* 0x3f800000ff037808 */ /* 0x000fe40004000000 */
[----:B------:R-:W-:Y:S02]  /*4a90*/  ISETP.NE.AND P3, PT, R34, RZ, PT ;  /* 0x000000ff2200720c */ /* 0x000fe40003f65270 */
[----:B------:R-:W-:Y:S01]  /*4aa0*/  ISETP.NE.AND P0, PT, R74, RZ, PT ;  /* 0x000000ff4a00720c */ /* 0x000fe20003f05270 */
[----:B------:R-:W-:Y:S01]  /*4ab0*/  FADD R17, R17, R16 ;  /* 0x0000001011117221 */ /* 0x000fe20000000000 */
[----:B------:R-:W-:Y:S02]  /*4ac0*/  FSEL R16, RZ, 1, !P3 ;  /* 0x3f800000ff107808 */ /* 0x000fe40005800000 */
[----:B------:R-:W-:Y:S02]  /*4ad0*/  FSEL R11, RZ, 1, !P0 ;  /* 0x3f800000ff0b7808 */ /* 0x000fe40004000000 */
[----:B------:R-:W-:Y:S01]  /*4ae0*/  ISETP.NE.AND P3, PT, R59, RZ, PT ;  /* 0x000000ff3b00720c */ /* 0x000fe20003f65270 */
[----:B------:R-:W-:Y:S01]  /*4af0*/  FADD R46, R46, R7 ;  /* 0x000000072e2e7221 */ /* 0x000fe20000000000 */
[----:B------:R-:W-:Y:S01]  /*4b00*/  ISETP.NE.AND P2, PT, R114, RZ, PT ;  /* 0x000000ff7200720c */ /* 0x000fe20003f45270 */
[----:B------:R-:W-:Y:S01]  /*4b10*/  FADD R11, R30, R11 ;  /* 0x0000000b1e0b7221 */ /* 0x000fe20000000000 */
[----:B------:R-:W-:-:S02]  /*4b20*/  FSEL R7, RZ, 1, !P3 ;  /* 0x3f800000ff077808 */ /* 0x000fc40005800000 */
[----:B------:R-:W-:Y:S02]  /*4b30*/  ISETP.NE.AND P3, PT, R67, RZ, PT ;  /* 0x000000ff4300720c */ /* 0x000fe40003f65270 */
[----:B------:R-:W-:Y:S02]  /*4b40*/  SEL R113, R113, RZ, P2 ;  /* 0x000000ff71717207 */ /* 0x000fe40001000000 */
[----:B------:R-:W-:Y:S02]  /*4b50*/  FSEL R30, RZ, 1, !P2 ;  /* 0x3f800000ff1e7808 */ /* 0x000fe40005000000 */
[----:B------:R-:W-:Y:S01]  /*4b60*/  ISETP.NE.AND P2, PT, R8, RZ, PT ;  /* 0x000000ff0800720c */ /* 0x000fe20003f45270 */
[----:B------:R-:W-:Y:S01]  /*4b70*/  FADD R42, R42, R49 ;  /* 0x000000312a2a7221 */ /* 0x000fe20000000000 */
[----:B------:R-:W-:Y:S02]  /*4b80*/  FSEL R27, RZ, 1, !P3 ;  /* 0x3f800000ff1b7808 */ /* 0x000fe40005800000 */
[----:B------:R-:W-:-:S02]  /*4b90*/  ISETP.NE.AND P3, PT, R69, RZ, PT ;  /* 0x000000ff4500720c */ /* 0x000fc40003f65270 */
[----:B------:R-:W-:Y:S01]  /*4ba0*/  P2R R49, PR, RZ, 0x4 ;  /* 0x00000004ff317803 */ /* 0x000fe20000000000 */
[----:B------:R-:W-:Y:S01]  /*4bb0*/  FADD R11, R11, R16 ;  /* 0x000000100b0b7221 */ /* 0x000fe20000000000 */
[----:B------:R-:W-:Y:S01]  /*4bc0*/  ISETP.NE.AND P2, PT, R110, RZ, PT ;  /* 0x000000ff6e00720c */ /* 0x000fe20003f45270 */
[----:B------:R-:W-:Y:S01]  /*4bd0*/  FADD R15, R48, R15 ;  /* 0x0000000f300f7221 */ /* 0x000fe20000000000 */
[----:B------:R-:W-:Y:S01]  /*4be0*/  FSEL R16, RZ, 1, !P3 ;  /* 0x3f800000ff107808 */ /* 0x000fe20005800000 */
[----:B------:R-:W-:Y:S01]  /*4bf0*/  FADD R47, R56, R47 ;  /* 0x0000002f382f7221 */ /* 0x000fe20000000000 */
[----:B------:R-:W-:Y:S02]  /*4c00*/  ISETP.NE.AND P0, PT, R58, RZ, PT ;  /* 0x000000ff3a00720c */ /* 0x000fe40003f05270 */
[----:B------:R-:W-:Y:S01]  /*4c10*/  P2R R48, PR, RZ, 0x4 ;  /* 0x00000004ff307803 */ /* 0x000fe20000000000 */
[----:B------:R-:W-:Y:S01]  /*4c20*/  FADD R27, R32, R27 ;  /* 0x0000001b201b7221 */ /* 0x000fe20000000000 */
[----:B------:R-:W-:Y:S01]  /*4c30*/  ISETP.NE.AND P2, PT, R25, RZ, PT ;  /* 0x000000ff1900720c */ /* 0x000fe20003f45270 */
[----:B------:R-:W-:Y:S01]  /*4c40*/  FADD R32, R17, R16 ;  /* 0x0000001011207221 */ /* 0x000fe20000000000 */
[----:B------:R-:W-:Y:S01]  /*4c50*/  ISETP.NE.AND P1, PT, R116, RZ, PT ;  /* 0x000000ff7400720c */ /* 0x000fe20003f25270 */
[----:B------:R-:W-:Y:S01]  /*4c60*/  FADD R70, R47, R70 ;  /* 0x000000462f467221 */ /* 0x000fe20000000000 */
[----:B------:R-:W-:-:S02]  /*4c70*/  ISETP.NE.AND P6, PT, R57, RZ, PT ;  /* 0x000000ff3900720c */ /* 0x000fc40003fc5270 */
[----:B------:R-:W-:Y:S02]  /*4c80*/  FSEL R17, RZ, 1, !P0 ;  /* 0x3f800000ff117808 */ /* 0x000fe40004000000 */
[----:B------:R-:W-:Y:S02]  /*4c90*/  P2R R47, PR, RZ, 0x4 ;  /* 0x00000004ff2f7803 */ /* 0x000fe40000000000 */
[----:B------:R-:W-:Y:S02]  /*4ca0*/  FSEL R33, RZ, 1, !P1 ;  /* 0x3f800000ff217808 */ /* 0x000fe40004800000 */
[----:B------:R-:W-:Y:S02]  /*4cb0*/  ISETP.NE.AND P2, PT, R22, RZ, PT ;  /* 0x000000ff1600720c */ /* 0x000fe40003f45270 */
[----:B------:R-:W-:Y:S01]  /*4cc0*/  FSEL R34, RZ, 1, !P6 ;  /* 0x3f800000ff227808 */ /* 0x000fe20007000000 */
[----:B------:R-:W-:Y:S01]  /*4cd0*/  FADD R17, R46, R17 ;  /* 0x000000112e117221 */ /* 0x000fe20000000000 */
[----:B------:R-:W-:Y:S01]  /*4ce0*/  ISETP.NE.AND P6, PT, R63, RZ, PT ;  /* 0x000000ff3f00720c */ /* 0x000fe20003fc5270 */
[----:B------:R-:W-:Y:S01]  /*4cf0*/  FADD R33, R18, R33 ;  /* 0x0000002112217221 */ /* 0x000fe20000000000 */
[----:B------:R-:W-:-:S02]  /*4d00*/  P2R R46, PR, RZ, 0x4 ;  /* 0x00000004ff2e7803 */ /* 0x000fc40000000000 */
[----:B------:R-:W-:Y:S02]  /*4d10*/  ISETP.NE.AND P2, PT, R9, RZ, PT ;  /* 0x000000ff0900720c */ /* 0x000fe40003f45270 */
[----:B------:R-:W-:Y:S02]  /*4d20*/  FSEL R18, RZ, 1, !P6 ;  /* 0x3f800000ff127808 */ /* 0x000fe40007000000 */
[----:B------:R-:W-:Y:S02]  /*4d30*/  ISETP.NE.AND P5, PT, R54, RZ, PT ;  /* 0x000000ff3600720c */ /* 0x000fe40003fa5270 */
[----:B------:R-:W-:Y:S01]  /*4d40*/  P2R R25, PR, RZ, 0x4 ;  /* 0x00000004ff197803 */ /* 0x000fe20000000000 */
[----:B------:R-:W-:Y:S01]  /*4d50*/  FADD R15, R15, R18 ;  /* 0x000000120f0f7221 */ /* 0x000fe20000000000 */
[----:B------:R-:W-:Y:S01]  /*4d60*/  ISETP.NE.AND P2, PT, R36, RZ, PT ;  /* 0x000000ff2400720c */ /* 0x000fe20003f45270 */
[----:B------:R-:W-:Y:S01]  /*4d70*/  FADD R70, R70, R3 ;  /* 0x0000000346467221 */ /* 0x000fe20000000000 */
[----:B------:R-:W-:-:S02]  /*4d80*/  FSEL R18, RZ, 1, !P5 ;  /* 0x3f800000ff127808 */ /* 0x000fc40006800000 */
[----:B------:R-:W-:Y:S02]  /*4d90*/  SEL R115, R115, RZ, P1 ;  /* 0x000000ff73737207 */ /* 0x000fe40000800000 */
[----:B------:R-:W-:Y:S02]  /*4da0*/  ISETP.NE.AND P6, PT, R121, RZ, PT ;  /* 0x000000ff7900720c */ /* 0x000fe40003fc5270 */
[----:B------:R-:W-:Y:S02]  /*4db0*/  ISETP.NE.AND P1, PT, R60, RZ, PT ;  /* 0x000000ff3c00720c */ /* 0x000fe40003f25270 */
[----:B------:R-:W-:Y:S02]  /*4dc0*/  FSEL R3, RZ, 1, !P2 ;  /* 0x3f800000ff037808 */ /* 0x000fe40005000000 */
[----:B------:R-:W-:Y:S01]  /*4dd0*/  ISETP.NE.AND P2, PT, R25, RZ, PT ;  /* 0x000000ff1900720c */ /* 0x000fe20003f45270 */
[----:B------:R-:W-:Y:S01]  /*4de0*/  FADD R27, R27, R18 ;  /* 0x000000121b1b7221 */ /* 0x000fe20000000000 */
[----:B------:R-:W-:Y:S01]  /*4df0*/  FSEL R22, RZ, 1, !P6 ;  /* 0x3f800000ff167808 */ /* 0x000fe20007000000 */
[----:B------:R-:W-:Y:S01]  /*4e00*/  FADD R11, R11, R30 ;  /* 0x0000001e0b0b7221 */ /* 0x000fe20000000000 */
[----:B------:R-:W-:-:S02]  /*4e10*/  SEL R120, R120, RZ, P6 ;  /* 0x000000ff78787207 */ /* 0x000fc40003000000 */
[----:B------:R-:W-:Y:S02]  /*4e20*/  FSEL R18, RZ, 1, !P1 ;  /* 0x3f800000ff127808 */ /* 0x000fe40004800000 */
[----:B------:R-:W-:Y:S02]  /*4e30*/  ISETP.NE.AND P6, PT, R119, RZ, PT ;  /* 0x000000ff7700720c */ /* 0x000fe40003fc5270 */
[----:B------:R-:W-:Y:S02]  /*4e40*/  FSEL R30, RZ, 1, !P2 ;  /* 0x3f800000ff1e7808 */ /* 0x000fe40005000000 */
[----:B------:R-:W-:Y:S01]  /*4e50*/  ISETP.NE.AND P2, PT, R46, RZ, PT ;  /* 0x000000ff2e00720c */ /* 0x000fe20003f45270 */
[----:B------:R-:W-:Y:S01]  /*4e60*/  FADD R33, R33, R22 ;  /* 0x0000001621217221 */ /* 0x000fe20000000000 */
[----:B------:R-:W-:Y:S01]  /*4e70*/  FSEL R22, RZ, 1, !P6 ;  /* 0x3f800000ff167808 */ /* 0x000fe20007000000 */
[----:B------:R-:W-:Y:S01]  /*4e80*/  FADD R15, R15, R18 ;  /* 0x000000120f0f7221 */ /* 0x000fe20000000000 */
[----:B------:R-:W-:-:S02]  /*4e90*/  ISETP.NE.AND P3, PT, R68, RZ, PT ;  /* 0x000000ff4400720c */ /* 0x000fc40003f65270 */
[----:B------:R-:W-:Y:S02]  /*4ea0*/  FSEL R18, RZ, 1, !P2 ;  /* 0x3f800000ff127808 */ /* 0x000fe40005000000 */
[----:B------:R-:W-:Y:S01]  /*4eb0*/  ISETP.NE.AND P2, PT, R47, RZ, PT ;  /* 0x000000ff2f00720c */ /* 0x000fe20003f45270 */
[----:B------:R-:W-:Y:S01]  /*4ec0*/  FADD R11, R11, R22 ;  /* 0x000000160b0b7221 */ /* 0x000fe20000000000 */
[----:B------:R-:W-:Y:S02]  /*4ed0*/  FSEL R9, RZ, 1, !P3 ;  /* 0x3f800000ff097808 */ /* 0x000fe40005800000 */
[----:B------:R-:W-:Y:S01]  /*4ee0*/  FSEL R22, RZ, 1, !P2 ;  /* 0x3f800000ff167808 */ /* 0x000fe20005000000 */
[----:B------:R-:W-:Y:S01]  /*4ef0*/  FADD R42, R42, R51 ;  /* 0x000000332a2a7221 */ /* 0x000fe20000000000 */
[----:B------:R-:W-:Y:S01]  /*4f00*/  ISETP.NE.AND P2, PT, R48, RZ, PT ;  /* 0x000000ff3000720c */ /* 0x000fe20003f45270 */
[----:B------:R-:W-:Y:S01]  /*4f10*/  FADD R9, R32, R9 ;  /* 0x0000000920097221 */ /* 0x000fe20000000000 */
[----:B------:R-:W-:-:S02]  /*4f20*/  ISETP.NE.AND P4, PT, R55, RZ, PT ;  /* 0x000000ff3700720c */ /* 0x000fc40003f85270 */
[----:B------:R-:W-:Y:S01]  /*4f30*/  ISETP.NE.AND P0, PT, R44, RZ, PT ;  /* 0x000000ff2c00720c */ /* 0x000fe20003f05270 */
[----:B------:R-:W-:Y:S01]  /*4f40*/  FADD R42, R42, R53 ;  /* 0x000000352a2a7221 */ /* 0x000fe20000000000 */
[----:B------:R-:W-:Y:S02]  /*4f50*/  SEL R123, R123, RZ, P2 ;  /* 0x000000ff7b7b7207 */ /* 0x000fe40001000000 */
[----:B------:R-:W-:Y:S02]  /*4f60*/  FSEL R32, RZ, 1, !P2 ;  /* 0x3f800000ff207808 */ /* 0x000fe40005000000 */
[----:B------:R-:W-:Y:S02]  /*4f70*/  ISETP.NE.AND P2, PT, R49, RZ, PT ;  /* 0x000000ff3100720c */ /* 0x000fe40003f45270 */
[----:B------:R-:W-:Y:S01]  /*4f80*/  SEL R16, R23, RZ, P4 ;  /* 0x000000ff17107207 */ /* 0x000fe20002000000 */
[----:B------:R-:W-:Y:S01]  /*4f90*/  FADD R27, R27, R30 ;  /* 0x0000001e1b1b7221 */ /* 0x000fe20000000000 */
[----:B------:R-:W-:-:S02]  /*4fa0*/  FSEL R8, RZ, 1, !P0 ;  /* 0x3f800000ff087808 */ /* 0x000fc40004000000 */
[----:B------:R-:W-:Y:S01]  /*4fb0*/  SEL R23, R118, RZ, P6 ;  /* 0x000000ff76177207 */ /* 0x000fe20003000000 */
[----:B------:R-:W-:Y:S01]  /*4fc0*/  FADD R37, R42, R37 ;  /* 0x000000252a257221 */ /* 0x000fe20000000000 */
[----:B------:R-:W-:Y:S01]  /*4fd0*/  ISETP.NE.AND P6, PT, R38, RZ, PT ;  /* 0x000000ff2600720c */ /* 0x000fe20003fc5270 */
[----:B------:R-:W-:Y:S01]  /*4fe0*/  FADD R70, R70, R5 ;  /* 0x0000000546467221 */ /* 0x000fe20000000000 */
[----:B------:R-:W-:Y:S02]  /*4ff0*/  SEL R122, R122, RZ, P2 ;  /* 0x000000ff7a7a7207 */ /* 0x000fe40001000000 */
[----:B------:R-:W-:Y:S02]  /*5000*/  FSEL R30, RZ, 1, !P2 ;  /* 0x3f800000ff1e7808 */ /* 0x000fe40005000000 */
[----:B------:R-:W-:Y:S02]  /*5010*/  ISETP.NE.AND P3, PT, R50, RZ, PT ;  /* 0x000000ff3200720c */ /* 0x000fe40003f65270 */
[----:B------:R-:W-:Y:S01]  /*5020*/  ISETP.NE.AND P2, PT, R66, RZ, PT ;  /* 0x000000ff4200720c */ /* 0x000fe20003f45270 */
[----:B------:R-:W-:Y:S01]  /*5030*/  FADD R8, R17, R8 ;  /* 0x0000000811087221 */ /* 0x000fe20000000000 */
[----:B------:R-:W-:Y:S01]  /*5040*/  SEL R25, R2, RZ, P6 ;  /* 0x000000ff02197207 */ /* 0x000fe20003000000 */
[----:B------:R-:W-:Y:S01]  /*5050*/  FADD R37, R37, R34 ;  /* 0x0000002225257221 */ /* 0x000fe20000000000 */
[----:B------:R-:W-:Y:S01]  /*5060*/  ISETP.NE.AND P0, PT, R112, RZ, PT ;  /* 0x000000ff7000720c */ /* 0x000fe20003f05270 */
[----:B------:R-:W-:Y:S01]  /*5070*/  FADD R7, R70, R7 ;  /* 0x0000000746077221 */ /* 0x000fe20000000000 */
[----:B------:R-:W-:-:S02]  /*5080*/  FSEL R2, RZ, 1, !P6 ;  /* 0x3f800000ff027808 */ /* 0x000fc40007000000 */
[----:B------:R-:W-:Y:S02]  /*5090*/  ISETP.NE.AND P5, PT, R43, RZ, PT ;  /* 0x000000ff2b00720c */ /* 0x000fe40003fa5270 */
[----:B------:R-:W-:Y:S02]  /*50a0*/  FSEL R34, RZ, 1, !P2 ;  /* 0x3f800000ff227808 */ /* 0x000fe40005000000 */
[----:B------:R-:W-:Y:S01]  /*50b0*/  SEL R38, R4, RZ, P3 ;  /* 0x000000ff04267207 */ /* 0x000fe20001800000 */
[----:B------:R-:W-:Y:S01]  /*50c0*/  FADD R9, R9, R22 ;  /* 0x0000001609097221 */ /* 0x000fe20000000000 */
[----:B------:R-:W-:Y:S01]  /*50d0*/  ISETP.NE.AND P2, PT, R39, RZ, PT ;  /* 0x000000ff2700720c */ /* 0x000fe20003f45270 */
[----:B------:R-:W-:Y:S01]  /*50e0*/  FADD R3, R8, R3 ;  /* 0x0000000308037221 */ /* 0x000fe20000000000 */
[----:B------:R-:W-:Y:S01]  /*50f0*/  FSEL R4, RZ, 1, !P3 ;  /* 0x3f800000ff047808 */ /* 0x000fe20005800000 */
[----:B------:R-:W-:Y:S01]  /*5100*/  FADD R17, R7, R2 ;  /* 0x0000000207117221 */ /* 0x000fe20000000000 */
[----:B------:R-:W-:-:S02]  /*5110*/  SEL R42, R111, RZ, P0 ;  /* 0x000000ff6f2a7207 */ /* 0x000fc40000000000 */
[----:B------:R-:W-:Y:S02]  /*5120*/  FSEL R8, RZ, 1, !P0 ;  /* 0x3f800000ff087808 */ /* 0x000fe40004000000 */
[----:B------:R-:W-:Y:S02]  /*5130*/  FSEL R36, RZ, 1, !P5 ;  /* 0x3f800000ff247808 */ /* 0x000fe40006800000 */
[----:B------:R-:W-:Y:S01]  /*5140*/  ISETP.NE.AND P0, PT, R65, RZ, PT ;  /* 0x000000ff4100720c */ /* 0x000fe20003f05270 */
[----:B------:R-:W-:Y:S01]  /*5150*/  FADD R4, R9, R4 ;  /* 0x0000000409047221 */ /* 0x000fe20000000000 */
[----:B------:R-:W-:Y:S02]  /*5160*/  FSEL R44, RZ, 1, !P4 ;  /* 0x3f800000ff2c7808 */ /* 0x000fe40006000000 */
[----:B------:R-:W-:Y:S02]  /*5170*/  ISETP.NE.AND P1, PT, R117, RZ, PT ;  /* 0x000000ff7500720c */ /* 0x000fe40003f25270 */
[----:B------:R-:W-:-:S02]  /*5180*/  FSEL R7, RZ, 1, !P2 ;  /* 0x3f800000ff077808 */ /* 0x000fc40005000000 */
[----:B------:R-:W-:Y:S01]  /*5190*/  ISETP.NE.AND P4, PT, R41, RZ, PT ;  /* 0x000000ff2900720c */ /* 0x000fe20003f85270 */
[----:B------:R-:W-:Y:S01]  /*51a0*/  FADD R15, R15, R18 ;  /* 0x000000120f0f7221 */ /* 0x000fe20000000000 */
[----:B------:R-:W-:Y:S01]  /*51b0*/  ISETP.NE.AND P3, PT, R31, RZ, PT ;  /* 0x000000ff1f00720c */ /* 0x000fe20003f65270 */
[----:B------:R-:W-:Y:S01]  /*51c0*/  FADD R27, R27, R36 ;  /* 0x000000241b1b7221 */ /* 0x000fe20000000000 */
[----:B------:R-:W-:Y:S01]  /*51d0*/  FSEL R2, RZ, 1, !P0 ;  /* 0x3f800000ff027808 */ /* 0x000fe20004000000 */
[----:B------:R-:W-:Y:S01]  /*51e0*/  FADD R7, R4, R7 ;  /* 0x0000000704077221 */ /* 0x000fe20000000000 */
[----:B------:R-:W-:Y:S02]  /*51f0*/  SEL R107, R107, RZ, P1 ;  /* 0x000000ff6b6b7207 */ /* 0x000fe40000800000 */
[----:B------:R-:W-:Y:S02]  /*5200*/  FSEL R5, RZ, 1, !P1 ;  /* 0x3f800000ff057808 */ /* 0x000fe40004800000 */
[----:B------:R-:W-:-:S02]  /*5210*/  FSEL R22, RZ, 1, !P4 ;  /* 0x3f800000ff167808 */ /* 0x000fc40006000000 */
[----:B------:R-:W-:Y:S01]  /*5220*/  ISETP.NE.AND P1, PT, R64, RZ, PT ;  /* 0x000000ff4000720c */ /* 0x000fe20003f25270 */
[----:B------:R-:W-:Y:S01]  /*5230*/  FADD R11, R11, R30 ;  /* 0x0000001e0b0b7221 */ /* 0x000fe20000000000 */
[----:B------:R-:W-:Y:S01]  /*5240*/  FSEL R4, RZ, 1, !P3 ;  /* 0x3f800000ff047808 */ /* 0x000fe20005800000 */
[----:B------:R-:W-:Y:S01]  /*5250*/  FADD R15, R15, R34 ;  /* 0x000000220f0f7221 */ /* 0x000fe20000000000 */
[----:B------:R-:W-:Y:S01]  /*5260*/  SEL R30, R6, RZ, P0 ;  /* 0x000000ff061e7207 */ /* 0x000fe20000000000 */
[----:B------:R-:W-:Y:S01]  /*5270*/  FADD R27, R27, R2 ;  /* 0x000000021b1b7221 */ /* 0x000fe20000000000 */
[----:B------:R-:W-:Y:S01]  /*5280*/  ISETP.NE.AND P4, PT, R62, RZ, PT ;  /* 0x000000ff3e00720c */ /* 0x000fe20003f85270 */
[----:B------:R-:W-:Y:S01]  /*5290*/  FADD R32, R33, R32 ;  /* 0x0000002021207221 */ /* 0x000fe20000000000 */
[----:B------:R-:W-:Y:S01]  /*52a0*/  FSETP.GEU.AND P0, PT, R17, 1.175494350822287508e-38, PT ;  /* 0x008000001100780b */ /* 0x000fe20003f0e000 */
[----:B------:R-:W-:Y:S01]  /*52b0*/  FADD R3, R3, R22 ;  /* 0x0000001603037221 */ /* 0x000fe20000000000 */
[----:B------:R-:W-:Y:S01]  /*52c0*/  FSEL R2, RZ, 1, !P1 ;  /* 0x3f800000ff027808 */ /* 0x000fe20004800000 */
[----:B------:R-:W-:Y:S01]  /*52d0*/  FADD R4, R15, R4 ;  /* 0x000000040f047221 */ /* 0x000fe20000000000 */
[----:B------:R-:W-:-:S02]  /*52e0*/  ISETP.NE.AND P5, PT, R45, RZ, PT ;  /* 0x000000ff2d00720c */ /* 0x000fc40003fa5270 */
[----:B------:R-:W-:Y:S01]  /*52f0*/  SEL R15, R0, RZ, P2 ;  /* 0x000000ff000f7207 */ /* 0x000fe20001000000 */
[----:B------:R-:W-:Y:S01]  /*5300*/  FADD R5, R32, R5 ;  /* 0x0000000520057221 */ /* 0x000fe20000000000 */
[----:B------:R-:W-:Y:S01]  /*5310*/  FSEL R0, RZ, 1, !P4 ;  /* 0x3f800000ff007808 */ /* 0x000fe20006000000 */
[----:B------:R-:W-:Y:S01]  /*5320*/  FADD R6, R3, R2 ;  /* 0x0000000203067221 */ /* 0x000fe20000000000 */
[----:B------:R-:W-:Y:S01]  /*5330*/  FSEL R3, RZ, 1, !P5 ;  /* 0x3f800000ff037808 */ /* 0x000fe20006800000 */
[----:B------:R-:W-:Y:S01]  /*5340*/  FADD R8, R11, R8 ;  /* 0x000000080b087221 */ /* 0x000fe20000000000 */
[----:B------:R-:W-:Y:S01]  /*5350*/  FADD R37, R37, R44 ;  /* 0x0000002c25257221 */ /* 0x000fe20000000000 */
[----:B------:R-:W-:Y:S01]  /*5360*/  FADD R5, R5, R0 ;  /* 0x0000000005057221 */ /* 0x000fe20000000000 */
[----:B------:R-:W-:Y:S01]  /*5370*/  FADD R28, R28, R25 ;  /* 0x000000191c1c7221 */ /* 0x000fe20000000000 */
[----:B------:R-:W-:Y:S01]  /*5380*/  FADD R8, R8, R3 ;  /* 0x0000000308087221 */ /* 0x000fe20000000000 */
[----:B------:R-:W-:Y:S01]  /*5390*/  @!P0 FMUL R17, R17, 16777216 ;  /* 0x4b80000011118820 */ /* 0x000fe20000400000 */
[----:B------:R-:W-:Y:S01]  /*53a0*/  FSETP.GEU.AND P6, PT, R37, 1.175494350822287508e-38, PT ;  /* 0x008000002500780b */ /* 0x000fe20003fce000 */
[----:B------:R-:W-:Y:S01]  /*53b0*/  @!P0 FMUL R28, R28, 16777216 ;  /* 0x4b8000001c1c8820 */ /* 0x000fe20000400000 */
[----:B------:R-:W-:Y:S01]  /*53c0*/  SEL R29, R29, RZ, P3 ;  /* 0x000000ff1d1d7207 */ /* 0x000fe20001800000 */
[----:B------:R-:W-:Y:S01]  /*53d0*/  FADD R24, R24, R113 ;  /* 0x0000007118187221 */ /* 0x000fe20000000000 */
[----:B------:R-:W-:Y:S01]  /*53e0*/  SEL R31, R26, RZ, P1 ;  /* 0x000000ff1a1f7207 */ /* 0x000fe20000800000 */
[----:B------:R-:W-:Y:S01]  /*53f0*/  FADD R115, R40, R115 ;  /* 0x0000007328737221 */ /* 0x000fe20000000000 */
[----:B------:R-:W-:Y:S01]  /*5400*/  FSETP.GEU.AND P3, PT, R7, 1.175494350822287508e-38, PT ;  /* 0x008000000700780b */ /* 0x000fe20003f6e000 */
[----:B------:R-:W0:Y:S01]  /*5410*/  LDC.64 R2, c[0x0][0x218] ;  /* 0x00008600ff027b82 */ /* 0x000e220000000a00 */
[----:B------:R-:W-:-:S02]  /*5420*/  FSETP.GEU.AND P0, PT, R5, 1.175494350822287508e-38, PT ;  /* 0x008000000500780b */ /* 0x000fc40003f0e000 */
[----:B------:R-:W-:Y:S02]  /*5430*/  FSETP.GEU.AND P1, PT, R27, 1.175494350822287508e-38, PT ;  /* 0x008000001b00780b */ /* 0x000fe40003f2e000 */
[----:B------:R-:W-:Y:S02]  /*5440*/  SEL R22, R35, RZ, P5 ;  /* 0x000000ff23167207 */ /* 0x000fe40002800000 */
[----:B------:R-:W-:Y:S02]  /*5450*/  SEL R10, R10, RZ, P4 ;  /* 0x000000ff0a0a7207 */ /* 0x000fe40002000000 */
[----:B------:R-:W-:Y:S02]  /*5460*/  FSETP.GEU.AND P2, PT, R6, 1.175494350822287508e-38, PT ;  /* 0x008000000600780b */ /* 0x000fe40003f4e000 */
[----:B------:R-:W-:Y:S02]  /*5470*/  FSETP.GEU.AND P5, PT, R4, 1.175494350822287508e-38, PT ;  /* 0x008000000400780b */ /* 0x000fe40003fae000 */
[----:B------:R-:W-:Y:S01]  /*5480*/  FSETP.GEU.AND P4, PT, R8, 1.175494350822287508e-38, PT ;  /* 0x008000000800780b */ /* 0x000fe20003f8e000 */
[----:B------:R-:W-:Y:S01]  /*5490*/  @!P6 FMUL R37, R37, 16777216 ;  /* 0x4b8000002525e820 */ /* 0x000fe20000400000 */
[----:B------:R-:W-:Y:S01]  /*54a0*/  @!P3 FMUL R7, R7, 16777216 ;  /* 0x4b8000000707b820 */ /* 0x000fe20000400000 */
[----:B------:R-:W-:Y:S01]  /*54b0*/  @!P0 FMUL R5, R5, 16777216 ;  /* 0x4b80000005058820 */ /* 0x000fe20000400000 */
[----:B------:R-:W-:Y:S01]  /*54c0*/  @!P1 FMUL R27, R27, 16777216 ;  /* 0x4b8000001b1b9820 */ /* 0x000fe20000400000 */
[----:B------:R-:W-:Y:S01]  /*54d0*/  FADD R23, R24, R23 ;  /* 0x0000001718177221 */ /* 0x000fe20000000000 */
[----:B------:R-:W-:-:S03]  /*54e0*/  FADD R120, R115, R120 ;  /* 0x0000007873787221 */ /* 0x000fc60000000000 */
[----:B------:R-:W-:Y:S02]  /*54f0*/  @!P2 FMUL R6, R6, 16777216 ;  /* 0x4b8000000606a820 */ /* 0x000fe40000400000 */
[----:B------:R-:W-:Y:S02]  /*5500*/  @!P5 FMUL R4, R4, 16777216 ;  /* 0x4b8000000404d820 */ /* 0x000fe40000400000 */
[----:B------:R-:W-:Y:S01]  /*5510*/  @!P4 FMUL R8, R8, 16777216 ;  /* 0x4b8000000808c820 */ /* 0x000fe20000400000 */
[----:B------:R-:W-:Y:S01]  /*5520*/  MUFU.RCP R37, R37 ;  /* 0x0000002500257308 */ /* 0x000fe20000001000 */
[----:B------:R-:W-:Y:S01]  /*5530*/  FADD R23, R23, R122 ;  /* 0x0000007a17177221 */ /* 0x000fe20000000000 */
[----:B------:R-:W-:Y:S01]  /*5540*/  FADD R120, R120, R123 ;  /* 0x0000007b78787221 */ /* 0x000fe20000000000 */
[----:B------:R-:W-:-:S05]  /*5550*/  FADD R38, R13, R38 ;  /* 0x000000260d267221 */ /* 0x000fca0000000000 */
[----:B------:R-:W1:Y:S01]  /*5560*/  MUFU.RCP R17, R17 ;  /* 0x0000001100117308 */ /* 0x000e620000001000 */
[----:B------:R-:W-:Y:S01]  /*5570*/  FADD R23, R23, R42 ;  /* 0x0000002a17177221 */ /* 0x000fe20000000000 */
[----:B------:R-:W-:-:S06]  /*5580*/  FADD R107, R120, R107 ;  /* 0x0000006b786b7221 */ /* 0x000fcc0000000000 */
[----:B------:R-:W2:Y:S01]  /*5590*/  MUFU.RCP R18, R27 ;  /* 0x0000001b00127308 */ /* 0x000ea20000001000 */
[----:B------:R-:W-:-:S07]  /*55a0*/  FADD R16, R21, R16 ;  /* 0x0000001015107221 */ /* 0x000fce0000000000 */
[----:B------:R-:W-:Y:S01]  /*55b0*/  MUFU.RCP R11, R7 ;  /* 0x00000007000b7308 */ /* 0x000fe20000001000 */
[----:B------:R-:W-:-:S07]  /*55c0*/  FADD R19, R19, R30 ;  /* 0x0000001e13137221 */ /* 0x000fce0000000000 */
[----:B------:R-:W3:Y:S01]  /*55d0*/  MUFU.RCP R9, R6 ;  /* 0x0000000600097308 */ /* 0x000ee20000001000 */
[----:B------:R-:W-:-:S07]  /*55e0*/  FADD R20, R20, R31 ;  /* 0x0000001f14147221 */ /* 0x000fce0000000000 */
[----:B------:R4:W5:Y:S01]  /*55f0*/  MUFU.RCP R7, R4 ;  /* 0x0000000400077308 */ /* 0x0009620000001000 */
[----:B------:R-:W-:-:S07]  /*5600*/  FADD R12, R12, R29 ;  /* 0x0000001d0c0c7221 */ /* 0x000fce0000000000 */
[----:B------:R-:W0:Y:S01]  /*5610*/  MUFU.RCP R13, R8 ;  /* 0x00000008000d7308 */ /* 0x000e220000001000 */
[----:B------:R-:W-:-:S07]  /*5620*/  FADD R0, R38, R15 ;  /* 0x0000000f26007221 */ /* 0x000fce0000000000 */
[----:B------:R-:W3:Y:S01]  /*5630*/  MUFU.RCP R5, R5 ;  /* 0x0000000500057308 */ /* 0x000ee20000001000 */
[----:B----4-:R-:W-:Y:S01]  /*5640*/  FADD R4, R23, R22 ;  /* 0x0000001617047221 */ /* 0x010fe20000000000 */
[----:B------:R-:W-:Y:S01]  /*5650*/  FADD R10, R107, R10 ;  /* 0x0000000a6b0a7221 */ /* 0x000fe20000000000 */
[----:B------:R-:W-:Y:S01]  /*5660*/  @!P6 FMUL R16, R16, 16777216 ;  /* 0x4b8000001010e820 */ /* 0x000fe20000400000 */
[----:B------:R-:W-:Y:S01]  /*5670*/  @!P1 FMUL R19, R19, 16777216 ;  /* 0x4b80000013139820 */ /* 0x000fe20000400000 */
[----:B------:R-:W-:Y:S01]  /*5680*/  @!P2 FMUL R20, R20, 16777216 ;  /* 0x4b8000001414a820 */ /* 0x000fe20000400000 */
[----:B------:R-:W-:Y:S01]  /*5690*/  @!P5 FMUL R12, R12, 16777216 ;  /* 0x4b8000000c0cd820 */ /* 0x000fe20000400000 */
[----:B------:R-:W-:Y:S01]  /*56a0*/  @!P3 FMUL R0, R0, 16777216 ;  /* 0x4b8000000000b820 */ /* 0x000fe20000400000 */
[----:B------:R-:W-:Y:S01]  /*56b0*/  @!P4 FMUL R4, R4, 16777216 ;  /* 0x4b8000000404c820 */ /* 0x000fe20000400000 */
[----:B------:R-:W-:Y:S01]  /*56c0*/  @!P0 FMUL R10, R10, 16777216 ;  /* 0x4b8000000a0a8820 */ /* 0x000fe20000400000 */
[----:B-1----:R-:W-:Y:S01]  /*56d0*/  FMUL R28, R17, R28 ;  /* 0x0000001c111c7220 */ /* 0x002fe20000400000 */
[----:B------:R-:W-:Y:S01]  /*56e0*/  FMUL R29, R37, R16 ;  /* 0x00000010251d7220 */ /* 0x000fe20000400000 */
[----:B--2---:R-:W-:Y:S01]  /*56f0*/  FMUL R31, R18, R19 ;  /* 0x00000013121f7220 */ /* 0x004fe20000400000 */
[----:B0-----:R-:W-:-:S04]  /*5700*/  IMAD.WIDE R14, R14, 0x4, R2 ;  /* 0x000000040e0e7825 */ /* 0x001fc800078e0202 */
[----:B---3--:R-:W-:Y:S01]  /*5710*/  FMUL R30, R9, R20 ;  /* 0x00000014091e7220 */ /* 0x008fe20000400000 */
[----:B-----5:R-:W-:Y:S01]  /*5720*/  FMUL R16, R7, R12 ;  /* 0x0000000c07107220 */ /* 0x020fe20000400000 */
[----:B------:R-:W-:Y:S01]  /*5730*/  FMUL R17, R11, R0 ;  /* 0x000000000b117220 */ /* 0x000fe20000400000 */
[----:B------:R-:W-:Y:S01]  /*5740*/  FMUL R18, R13, R4 ;  /* 0x000000040d127220 */ /* 0x000fe20000400000 */
[----:B------:R-:W-:Y:S01]  /*5750*/  FMUL R19, R5, R10 ;  /* 0x0000000a05137220 */ /* 0x000fe20000400000 */
[----:B------:R-:W-:Y:S04]  /*5760*/  STG.E.128 desc[UR4][R14.64], R28 ;  /* 0x0000001c0e007986 */ /* 0x000fe8000c101d04 */
[----:B------:R-:W-:Y:S01]  /*5770*/  STG.E.128 desc[UR4][R14.64+0x800], R16 ;  /* 0x000800100e007986 */ /* 0x000fe2000c101d04 */
[----:B------:R-:W-:Y:S05]  /*5780*/  EXIT ;  /* 0x000000000000794d */ /* 0x000fea0003800000 */
.L_x_0:
[----:B------:R-:W-:-:S00]  /*5790*/  BRA `(.L_x_0) ;  /* 0xfffffffc00fc7947 */ /* 0x000fc0000383ffff */
[----:B------:R-:W-:-:S00]  /*57a0*/  NOP ;  /* 0x0000000000007918 */ /* 0x000fc00000000000 */
        /* <DEDUP_REMOVED lines=13> */
.L_x_1:


//--------------------- .nv.constant0.triton_poi_fused__adaptive_avg_pool2d_37 --------------------------
	.section	.nv.constant0.triton_poi_fused__adaptive_avg_pool2d_37,"a",@progbits
	.sectionflags	@""
	.align	4
.nv.constant0.triton_poi_fused__adaptive_avg_pool2d_37:
	.zero		548
